	.target	sm_100a

	.elftype	@"ET_EXEC"


//--------------------- .note.nv.tkinfo           --------------------------
	.section	.note.nv.tkinfo,"",@"SHT_NOTE"
	.sectionflags	@"SHF_NOTE_NV_TKINFO"
	.tkinfo
        /*0018*/ 	.word	0x00000002
        /*0030*/ 	.string	""
        /*0030*/ 	.string	"ptxas"
        /*0030*/ 	.string	"Cuda compilation tools, release 13.0, V13.0.88"
        /*0030*/ 	.string	"Build cuda_13.0.r13.0/compiler.36424714_0"
        /*0030*/ 	.string	"-arch sm_100a -m 64 "



//--------------------- .note.nv.cuinfo           --------------------------
	.section	.note.nv.cuinfo,"",@"SHT_NOTE"
	.sectionflags	@"SHF_NOTE_NV_CUINFO"
        /*0018*/ 	.short	0x0002
        /*001a*/ 	.short	0x0064
        /*001c*/ 	.short	0x0082
	.zero		2


//--------------------- .nv.info                  --------------------------
	.section	.nv.info,"",@"SHT_CUDA_INFO"
	.align	4


	//----- nvinfo : EIATTR_REGCOUNT
	.align		4
        /*0000*/ 	.byte	0x04, 0x2f
        /*0002*/ 	.short	(.L_19 - .L_18)
	.align		4
.L_18:
        /*0004*/ 	.word	index@(_ZN7cutlass13device_kernelINS_4conv6kernel13ConvUniversalINS1_16ConvProblemShapeILNS1_8OperatorE2ELi3EEENS1_10collective14CollectiveConvINS1_47MainloopSm100TmaUmmaWarpSpecializedImplicitGemmILS5_2ELi16ELi3ELi1ELi2EN4cute5tupleIJNSA_1CILi1EEESD_SD_EEEEENSB_IJNSC_ILi128EEENSB_IJNSC_ILi64EEEEEENSB_IJNSC_ILi32EEEEEEEEENS_10bfloat16_tESM_NSA_8TiledMMAINSA_8MMA_AtomIJNSA_20SM100_MMA_F16BF16_SSISM_SM_fLi128ELi64ELNSA_4UMMA5MajorE1ELSR_1ELNSQ_7ScaleInE0ELSS_0EEEEEENSA_6LayoutISE_NSB_IJNSC_ILi0EEESW_SW_EEEEENSB_IJNSA_10UnderscoreESZ_SZ_EEEEENS7_6detail27Sm100ImplicitGemmTileTraitsINSA_13SM90_TMA_LOADENSA_14ComposedLayoutINSA_7SwizzleILi3ELi4ELi3EEENSA_18smem_ptr_flag_bitsILi16EEENSV_INSB_IJSH_NSC_ILi8EEEEEENSB_IJSD_SH_EEEEEEEvEENS13_INSA_20SM90_TMA_LOAD_IM2COLES1E_vEEEENS_8epilogue10collective18CollectiveEpilogueINS1J_23Sm100TmaWarpSpecializedILi3ELi2ELi32ELb1ELb0EEEJSL_NSB_IJNSV_ISG_SD_EENSV_ISJ_SD_EEEEESM_NSB_IJlNSB_IJSD_lllEEESW_EEESM_S1S_NS1J_6fusion15FusionCallbacksIS1N_NS1T_17LinearCombinationISM_fSM_fLNS_15FloatRoundStyleE2EEESL_S1Q_JEEENSA_5SM1004TMEM4LOAD26SM100_TMEM_LOAD_32dp32b32xES14_NS15_INS16_ILi2ELi4ELi3EEES19_NSV_INSB_IJS1A_SJ_EEENSB_IJSJ_SD_EEEEEEENSA_39AutoVectorizingCopyWithAssumedAlignmentILi128EEENSA_14SM90_TMA_STOREES27_S29_S29_EEEvvEEEEvNT_6ParamsE)
        /*0008*/ 	.word	0x0000007b


	//----- nvinfo : EIATTR_FRAME_SIZE
	.align		4
.L_19:
        /*000c*/ 	.byte	0x04, 0x11
        /*000e*/ 	.short	(.L_21 - .L_20)
	.align		4
.L_20:
        /*0010*/ 	.word	index@($__internal_2_$__cuda_sm10x_tcgen05_guardrail_trap_unallocated_columns_being_dealloced)
        /*0014*/ 	.word	0x00000008


	//----- nvinfo : EIATTR_FRAME_SIZE
	.align		4
.L_21:
        /*0018*/ 	.byte	0x04, 0x11
        /*001a*/ 	.short	(.L_23 - .L_22)
	.align		4
.L_22:
        /*001c*/ 	.word	index@($__internal_1_$__cuda_sm10x_tcgen05_guardrail_trap_phase_invalid_during_alloc)
        /*0020*/ 	.word	0x00000008


	//----- nvinfo : EIATTR_FRAME_SIZE
	.align		4
.L_23:
        /*0024*/ 	.byte	0x04, 0x11
        /*0026*/ 	.short	(.L_25 - .L_24)
	.align		4
.L_24:
        /*0028*/ 	.word	index@($__internal_0_$__cuda_sm10x_tcgen05_guardrail_trap_col_being_dealloced_not_returned_by_alloc)
        /*002c*/ 	.word	0x00000008


	//----- nvinfo : EIATTR_FRAME_SIZE
	.align		4
.L_25:
        /*0030*/ 	.byte	0x04, 0x11
        /*0032*/ 	.short	(.L_27 - .L_26)
	.align		4
.L_26:
        /*0034*/ 	.word	index@(_ZN7cutlass13device_kernelINS_4conv6kernel13ConvUniversalINS1_16ConvProblemShapeILNS1_8OperatorE2ELi3EEENS1_10collective14CollectiveConvINS1_47MainloopSm100TmaUmmaWarpSpecializedImplicitGemmILS5_2ELi16ELi3ELi1ELi2EN4cute5tupleIJNSA_1CILi1EEESD_SD_EEEEENSB_IJNSC_ILi128EEENSB_IJNSC_ILi64EEEEEENSB_IJNSC_ILi32EEEEEEEEENS_10bfloat16_tESM_NSA_8TiledMMAINSA_8MMA_AtomIJNSA_20SM100_MMA_F16BF16_SSISM_SM_fLi128ELi64ELNSA_4UMMA5MajorE1ELSR_1ELNSQ_7ScaleInE0ELSS_0EEEEEENSA_6LayoutISE_NSB_IJNSC_ILi0EEESW_SW_EEEEENSB_IJNSA_10UnderscoreESZ_SZ_EEEEENS7_6detail27Sm100ImplicitGemmTileTraitsINSA_13SM90_TMA_LOADENSA_14ComposedLayoutINSA_7SwizzleILi3ELi4ELi3EEENSA_18smem_ptr_flag_bitsILi16EEENSV_INSB_IJSH_NSC_ILi8EEEEEENSB_IJSD_SH_EEEEEEEvEENS13_INSA_20SM90_TMA_LOAD_IM2COLES1E_vEEEENS_8epilogue10collective18CollectiveEpilogueINS1J_23Sm100TmaWarpSpecializedILi3ELi2ELi32ELb1ELb0EEEJSL_NSB_IJNSV_ISG_SD_EENSV_ISJ_SD_EEEEESM_NSB_IJlNSB_IJSD_lllEEESW_EEESM_S1S_NS1J_6fusion15FusionCallbacksIS1N_NS1T_17LinearCombinationISM_fSM_fLNS_15FloatRoundStyleE2EEESL_S1Q_JEEENSA_5SM1004TMEM4LOAD26SM100_TMEM_LOAD_32dp32b32xES14_NS15_INS16_ILi2ELi4ELi3EEES19_NSV_INSB_IJS1A_SJ_EEENSB_IJSJ_SD_EEEEEEENSA_39AutoVectorizingCopyWithAssumedAlignmentILi128EEENSA_14SM90_TMA_STOREES27_S29_S29_EEEvvEEEEvNT_6ParamsE)
        /*0038*/ 	.word	0x00000008


	//----- nvinfo : EIATTR_MIN_STACK_SIZE
	.align		4
.L_27:
        /*003c*/ 	.byte	0x04, 0x12
        /*003e*/ 	.short	(.L_29 - .L_28)
	.align		4
.L_28:
        /*0040*/ 	.word	index@(_ZN7cutlass13device_kernelINS_4conv6kernel13ConvUniversalINS1_16ConvProblemShapeILNS1_8OperatorE2ELi3EEENS1_10collective14CollectiveConvINS1_47MainloopSm100TmaUmmaWarpSpecializedImplicitGemmILS5_2ELi16ELi3ELi1ELi2EN4cute5tupleIJNSA_1CILi1EEESD_SD_EEEEENSB_IJNSC_ILi128EEENSB_IJNSC_ILi64EEEEEENSB_IJNSC_ILi32EEEEEEEEENS_10bfloat16_tESM_NSA_8TiledMMAINSA_8MMA_AtomIJNSA_20SM100_MMA_F16BF16_SSISM_SM_fLi128ELi64ELNSA_4UMMA5MajorE1ELSR_1ELNSQ_7ScaleInE0ELSS_0EEEEEENSA_6LayoutISE_NSB_IJNSC_ILi0EEESW_SW_EEEEENSB_IJNSA_10UnderscoreESZ_SZ_EEEEENS7_6detail27Sm100ImplicitGemmTileTraitsINSA_13SM90_TMA_LOADENSA_14ComposedLayoutINSA_7SwizzleILi3ELi4ELi3EEENSA_18smem_ptr_flag_bitsILi16EEENSV_INSB_IJSH_NSC_ILi8EEEEEENSB_IJSD_SH_EEEEEEEvEENS13_INSA_20SM90_TMA_LOAD_IM2COLES1E_vEEEENS_8epilogue10collective18CollectiveEpilogueINS1J_23Sm100TmaWarpSpecializedILi3ELi2ELi32ELb1ELb0EEEJSL_NSB_IJNSV_ISG_SD_EENSV_ISJ_SD_EEEEESM_NSB_IJlNSB_IJSD_lllEEESW_EEESM_S1S_NS1J_6fusion15FusionCallbacksIS1N_NS1T_17LinearCombinationISM_fSM_fLNS_15FloatRoundStyleE2EEESL_S1Q_JEEENSA_5SM1004TMEM4LOAD26SM100_TMEM_LOAD_32dp32b32xES14_NS15_INS16_ILi2ELi4ELi3EEES19_NSV_INSB_IJS1A_SJ_EEENSB_IJSJ_SD_EEEEEEENSA_39AutoVectorizingCopyWithAssumedAlignmentILi128EEENSA_14SM90_TMA_STOREES27_S29_S29_EEEvvEEEEvNT_6ParamsE)
        /*0044*/ 	.word	0x00000008
.L_29:


//--------------------- .nv.compat                --------------------------
	.section	.nv.compat,"",@"SHT_CUDA_COMPAT_INFO"
	.align	4
        /*0000*/ 	.byte	0x02, 0x09, 0x01, 0x00, 0x02, 0x02, 0x02, 0x00, 0x02, 0x05, 0x05, 0x00, 0x03, 0x07, 0x01, 0x01
        /*0010*/ 	.byte	0x02, 0x03, 0x01, 0x00, 0x02, 0x06, 0x01, 0x00, 0x04, 0x0b, 0x08, 0x00, 0x09, 0x00, 0x00, 0x00
        /*0020*/ 	.byte	0x00, 0x00, 0x00, 0x00


//--------------------- .nv.info._ZN7cutlass13device_kernelINS_4conv6kernel13ConvUniversalINS1_16ConvProblemShapeILNS1_8OperatorE2ELi3EEENS1_10collective14CollectiveConvINS1_47MainloopSm100TmaUmmaWarpSpecializedImplicitGemmILS5_2ELi16ELi3ELi1ELi2EN4cute5tupleIJNSA_1CILi1EEESD_SD_EEEEENSB_IJNSC_ILi128EEENSB_IJNSC_ILi64EEEEEENSB_IJNSC_ILi32EEEEEEEEENS_10bfloat16_tESM_NSA_8TiledMMAINSA_8MMA_AtomIJNSA_20SM100_MMA_F16BF16_SSISM_SM_fLi128ELi64ELNSA_4UMMA5MajorE1ELSR_1ELNSQ_7ScaleInE0ELSS_0EEEEEENSA_6LayoutISE_NSB_IJNSC_ILi0EEESW_SW_EEEEENSB_IJNSA_10UnderscoreESZ_SZ_EEEEENS7_6detail27Sm100ImplicitGemmTileTraitsINSA_13SM90_TMA_LOADENSA_14ComposedLayoutINSA_7SwizzleILi3ELi4ELi3EEENSA_18smem_ptr_flag_bitsILi16EEENSV_INSB_IJSH_NSC_ILi8EEEEEENSB_IJSD_SH_EEEEEEEvEENS13_INSA_20SM90_TMA_LOAD_IM2COLES1E_vEEEENS_8epilogue10collective18CollectiveEpilogueINS1J_23Sm100TmaWarpSpecializedILi3ELi2ELi32ELb1ELb0EEEJSL_NSB_IJNSV_ISG_SD_EENSV_ISJ_SD_EEEEESM_NSB_IJlNSB_IJSD_lllEEESW_EEESM_S1S_NS1J_6fusion15FusionCallbacksIS1N_NS1T_17LinearCombinationISM_fSM_fLNS_15FloatRoundStyleE2EEESL_S1Q_JEEENSA_5SM1004TMEM4LOAD26SM100_TMEM_LOAD_32dp32b32xES14_NS15_INS16_ILi2ELi4ELi3EEES19_NSV_INSB_IJS1A_SJ_EEENSB_IJSJ_SD_EEEEEEENSA_39AutoVectorizingCopyWithAssumedAlignmentILi128EEENSA_14SM90_TMA_STOREES27_S29_S29_EEEvvEEEEvNT_6ParamsE --------------------------
	.section	.nv.info._ZN7cutlass13device_kernelINS_4conv6kernel13ConvUniversalINS1_16ConvProblemShapeILNS1_8OperatorE2ELi3EEENS1_10collective14CollectiveConvINS1_47MainloopSm100TmaUmmaWarpSpecializedImplicitGemmILS5_2ELi16ELi3ELi1ELi2EN4cute5tupleIJNSA_1CILi1EEESD_SD_EEEEENSB_IJNSC_ILi128EEENSB_IJNSC_ILi64EEEEEENSB_IJNSC_ILi32EEEEEEEEENS_10bfloat16_tESM_NSA_8TiledMMAINSA_8MMA_AtomIJNSA_20SM100_MMA_F16BF16_SSISM_SM_fLi128ELi64ELNSA_4UMMA5MajorE1ELSR_1ELNSQ_7ScaleInE0ELSS_0EEEEEENSA_6LayoutISE_NSB_IJNSC_ILi0EEESW_SW_EEEEENSB_IJNSA_10UnderscoreESZ_SZ_EEEEENS7_6detail27Sm100ImplicitGemmTileTraitsINSA_13SM90_TMA_LOADENSA_14ComposedLayoutINSA_7SwizzleILi3ELi4ELi3EEENSA_18smem_ptr_flag_bitsILi16EEENSV_INSB_IJSH_NSC_ILi8EEEEEENSB_IJSD_SH_EEEEEEEvEENS13_INSA_20SM90_TMA_LOAD_IM2COLES1E_vEEEENS_8epilogue10collective18CollectiveEpilogueINS1J_23Sm100TmaWarpSpecializedILi3ELi2ELi32ELb1ELb0EEEJSL_NSB_IJNSV_ISG_SD_EENSV_ISJ_SD_EEEEESM_NSB_IJlNSB_IJSD_lllEEESW_EEESM_S1S_NS1J_6fusion15FusionCallbacksIS1N_NS1T_17LinearCombinationISM_fSM_fLNS_15FloatRoundStyleE2EEESL_S1Q_JEEENSA_5SM1004TMEM4LOAD26SM100_TMEM_LOAD_32dp32b32xES14_NS15_INS16_ILi2ELi4ELi3EEES19_NSV_INSB_IJS1A_SJ_EEENSB_IJSJ_SD_EEEEEEENSA_39AutoVectorizingCopyWithAssumedAlignmentILi128EEENSA_14SM90_TMA_STOREES27_S29_S29_EEEvvEEEEvNT_6ParamsE,"",@"SHT_CUDA_INFO"
	.sectionflags	@""
	.align	4


	//----- nvinfo : EIATTR_CUDA_API_VERSION
	.align		4
        /*0000*/ 	.byte	0x04, 0x37
        /*0002*/ 	.short	(.L_31 - .L_30)
.L_30:
        /*0004*/ 	.word	0x00000082


	//----- nvinfo : EIATTR_KPARAM_INFO
	.align		4
.L_31:
        /*0008*/ 	.byte	0x04, 0x17
        /*000a*/ 	.short	(.L_33 - .L_32)
.L_32:
        /*000c*/ 	.word	0x00000000
        /*0010*/ 	.short	0x0000
        /*0012*/ 	.short	0x0000
        /*0014*/ 	.byte	0x00, 0xf0, 0x01, 0x24


	//----- nvinfo : EIATTR_AT_ENTRY_FRAGMENTS
	.align		4
.L_33:
        /*0018*/ 	.byte	0x04, 0x4f
        /*001a*/ 	.short	(.L_35 - .L_34)


	//   ....[0]....
.L_34:
        /*001c*/ 	.word	0x00000006


	//----- nvinfo : EIATTR_RESERVED_SMEM_USED
	.align		4
.L_35:
        /*0020*/ 	.byte	0x01, 0x41
	.zero		2


	//----- nvinfo : EIATTR_SPARSE_MMA_MASK
	.align		4
        /*0024*/ 	.byte	0x03, 0x50
        /*0026*/ 	.short	0x0000


	//----- nvinfo : EIATTR_TCGEN05_1CTA_USED
	.align		4
        /*0028*/ 	.byte	0x01, 0x51
	.zero		2


	//----- nvinfo : EIATTR_MAXREG_COUNT
	.align		4
        /*002c*/ 	.byte	0x03, 0x1b
        /*002e*/ 	.short	0x00ff


	//----- nvinfo : EIATTR_NUM_BARRIERS
	.align		4
        /*0030*/ 	.byte	0x02, 0x4c
        /*0032*/ 	.byte	0x07
	.zero		1


	//----- nvinfo : EIATTR_EXTERNS
	.align		4
        /*0034*/ 	.byte	0x04, 0x0f
        /*0036*/ 	.short	(.L_37 - .L_36)


	//   ....[0]....
	.align		4
.L_36:
        /*0038*/ 	.word	index@(__assertfail)


	//----- nvinfo : EIATTR_MERCURY_ISA_VERSION
	.align		4
.L_37:
        /*003c*/ 	.byte	0x03, 0x5f
        /*003e*/ 	.short	0x0101


	//----- nvinfo : EIATTR_INT_WARP_WIDE_INSTR_OFFSETS
	.align		4
        /*0040*/ 	.byte	0x04, 0x31
        /*0042*/ 	.short	(.L_39 - .L_38)


	//   ....[0]....
.L_38:
        /*0044*/ 	.word	0x000048a0


	//   ....[1]....
        /*0048*/ 	.word	0x000048c0


	//   ....[2]....
        /*004c*/ 	.word	0x000048f0


	//   ....[3]....
        /*0050*/ 	.word	0x00005aa0


	//   ....[4]....
        /*0054*/ 	.word	0x00005b90


	//   ....[5]....
        /*0058*/ 	.word	0x00005cf0


	//   ....[6]....
        /*005c*/ 	.word	0x00005dc0


	//----- nvinfo : EIATTR_COOP_GROUP_MASK_REGIDS
	.align		4
.L_39:
        /*0060*/ 	.byte	0x04, 0x29
        /*0062*/ 	.short	(.L_41 - .L_40)


	//   ....[0]....
.L_40:
        /*0064*/ 	.word	0xffffffff


	//   ....[1]....
        /*0068*/ 	.word	0xffffffff


	//   ....[2]....
        /*006c*/ 	.word	0xffffffff


	//   ....[3]....
        /*0070*/ 	.word	0xffffffff


	//   ....[4]....
        /*0074*/ 	.word	0xffffffff


	//   ....[5]....
        /*0078*/ 	.word	0xffffffff


	//   ....[6]....
        /*007c*/ 	.word	0xffffffff


	//   ....[7]....
        /*0080*/ 	.word	0xffffffff


	//   ....[8]....
        /*0084*/ 	.word	0xffffffff


	//   ....[9]....
        /*0088*/ 	.word	0xffffffff


	//   ....[10]....
        /*008c*/ 	.word	0xffffffff


	//   ....[11]....
        /*0090*/ 	.word	0xffffffff


	//----- nvinfo : EIATTR_COOP_GROUP_INSTR_OFFSETS
	.align		4
.L_41:
        /*0094*/ 	.byte	0x04, 0x28
        /*0096*/ 	.short	(.L_43 - .L_42)


	//   ....[0]....
.L_42:
        /*0098*/ 	.word	0x00000090


	//   ....[1]....
        /*009c*/ 	.word	0x00000520


	//   ....[2]....
        /*00a0*/ 	.word	0x00000840


	//   ....[3]....
        /*00a4*/ 	.word	0x000009c0


	//   ....[4]....
        /*00a8*/ 	.word	0x00000ac0


	//   ....[5]....
        /*00ac*/ 	.word	0x00000c10


	//   ....[6]....
        /*00b0*/ 	.word	0x00002930


	//   ....[7]....
        /*00b4*/ 	.word	0x00003d00


	//   ....[8]....
        /*00b8*/ 	.word	0x00003f10


	//   ....[9]....
        /*00bc*/ 	.word	0x00003f40


	//   ....[10]....
        /*00c0*/ 	.word	0x00004780


	//   ....[11]....
        /*00c4*/ 	.word	0x000049c0


	//----- nvinfo : EIATTR_VRC_CTA_INIT_COUNT
	.align		4
.L_43:
        /*00c8*/ 	.byte	0x02, 0x4a
        /*00ca*/ 	.byte	0x80
	.zero		1


	//----- nvinfo : EIATTR_SYSCALL_OFFSETS
	.align		4
        /*00cc*/ 	.byte	0x04, 0x46
        /*00ce*/ 	.short	(.L_45 - .L_44)


	//   ....[0]....
.L_44:
        /*00d0*/ 	.word	0x00007110


	//   ....[1]....
        /*00d4*/ 	.word	0x00007200


	//   ....[2]....
        /*00d8*/ 	.word	0x000079c0


	//   ....[3]....
        /*00dc*/ 	.word	0x000086c0


	//----- nvinfo : EIATTR_MBARRIER_INSTR_OFFSETS
	.align		4
.L_45:
        /*00e0*/ 	.byte	0x04, 0x39
        /*00e2*/ 	.short	(.L_47 - .L_46)


	//   ....[0]....
.L_46:
        /*00e4*/ 	.word	0x00000620
        /*00e8*/ 	.word	0x000000ff
        /*00ec*/ 	.word	0x00000000
        /*00f0*/ 	.short	0x0100
        /*00f2*/ 	.byte	0x04
	.zero		1


	//   ....[1]....
        /*00f4*/ 	.word	0x00000630
        /*00f8*/ 	.word	0x000000ff
        /*00fc*/ 	.word	0x00000080
        /*0100*/ 	.short	0x0100
        /*0102*/ 	.byte	0x04
	.zero		1


	//   ....[2]....
        /*0104*/ 	.word	0x00000640
        /*0108*/ 	.word	0x000000ff
        /*010c*/ 	.word	0x00000008
        /*0110*/ 	.short	0x0100
        /*0112*/ 	.byte	0x04
	.zero		1


	//   ....[3]....
        /*0114*/ 	.word	0x00000650
        /*0118*/ 	.word	0x000000ff
        /*011c*/ 	.word	0x00000088
        /*0120*/ 	.short	0x0100
        /*0122*/ 	.byte	0x04
	.zero		1


	//   ....[4]....
        /*0124*/ 	.word	0x00000660
        /*0128*/ 	.word	0x000000ff
        /*012c*/ 	.word	0x00000010
        /*0130*/ 	.short	0x0100
        /*0132*/ 	.byte	0x04
	.zero		1


	//   ....[5]....
        /*0134*/ 	.word	0x00000670
        /*0138*/ 	.word	0x000000ff
        /*013c*/ 	.word	0x00000090
        /*0140*/ 	.short	0x0100
        /*0142*/ 	.byte	0x04
	.zero		1


	//   ....[6]....
        /*0144*/ 	.word	0x00000680
        /*0148*/ 	.word	0x000000ff
        /*014c*/ 	.word	0x00000018
        /*0150*/ 	.short	0x0100
        /*0152*/ 	.byte	0x04
	.zero		1


	//   ....[7]....
        /*0154*/ 	.word	0x00000690
        /*0158*/ 	.word	0x000000ff
        /*015c*/ 	.word	0x00000098
        /*0160*/ 	.short	0x0100
        /*0162*/ 	.byte	0x04
	.zero		1


	//   ....[8]....
        /*0164*/ 	.word	0x000006a0
        /*0168*/ 	.word	0x000000ff
        /*016c*/ 	.word	0x00000020
        /*0170*/ 	.short	0x0100
        /*0172*/ 	.byte	0x04
	.zero		1


	//   ....[9]....
        /*0174*/ 	.word	0x000006b0
        /*0178*/ 	.word	0x000000ff
        /*017c*/ 	.word	0x000000a0
        /*0180*/ 	.short	0x0100
        /*0182*/ 	.byte	0x04
	.zero		1


	//   ....[10]....
        /*0184*/ 	.word	0x000006c0
        /*0188*/ 	.word	0x000000ff
        /*018c*/ 	.word	0x00000028
        /*0190*/ 	.short	0x0100
        /*0192*/ 	.byte	0x04
	.zero		1


	//   ....[11]....
        /*0194*/ 	.word	0x000006d0
        /*0198*/ 	.word	0x000000ff
        /*019c*/ 	.word	0x000000a8
        /*01a0*/ 	.short	0x0100
        /*01a2*/ 	.byte	0x04
	.zero		1


	//   ....[12]....
        /*01a4*/ 	.word	0x000006e0
        /*01a8*/ 	.word	0x000000ff
        /*01ac*/ 	.word	0x00000030
        /*01b0*/ 	.short	0x0100
        /*01b2*/ 	.byte	0x04
	.zero		1


	//   ....[13]....
        /*01b4*/ 	.word	0x000006f0
        /*01b8*/ 	.word	0x000000ff
        /*01bc*/ 	.word	0x000000b0
        /*01c0*/ 	.short	0x0100
        /*01c2*/ 	.byte	0x04
	.zero		1


	//   ....[14]....
        /*01c4*/ 	.word	0x00000700
        /*01c8*/ 	.word	0x000000ff
        /*01cc*/ 	.word	0x00000038
        /*01d0*/ 	.short	0x0100
        /*01d2*/ 	.byte	0x04
	.zero		1


	//   ....[15]....
        /*01d4*/ 	.word	0x00000710
        /*01d8*/ 	.word	0x000000ff
        /*01dc*/ 	.word	0x000000b8
        /*01e0*/ 	.short	0x0100
        /*01e2*/ 	.byte	0x04
	.zero		1


	//   ....[16]....
        /*01e4*/ 	.word	0x00000720
        /*01e8*/ 	.word	0x000000ff
        /*01ec*/ 	.word	0x00000040
        /*01f0*/ 	.short	0x0100
        /*01f2*/ 	.byte	0x04
	.zero		1


	//   ....[17]....
        /*01f4*/ 	.word	0x00000730
        /*01f8*/ 	.word	0x000000ff
        /*01fc*/ 	.word	0x000000c0
        /*0200*/ 	.short	0x0100
        /*0202*/ 	.byte	0x04
	.zero		1


	//   ....[18]....
        /*0204*/ 	.word	0x00000740
        /*0208*/ 	.word	0x000000ff
        /*020c*/ 	.word	0x00000048
        /*0210*/ 	.short	0x0100
        /*0212*/ 	.byte	0x04
	.zero		1


	//   ....[19]....
        /*0214*/ 	.word	0x00000750
        /*0218*/ 	.word	0x000000ff
        /*021c*/ 	.word	0x000000c8
        /*0220*/ 	.short	0x0100
        /*0222*/ 	.byte	0x04
	.zero		1


	//   ....[20]....
        /*0224*/ 	.word	0x00000760
        /*0228*/ 	.word	0x000000ff
        /*022c*/ 	.word	0x00000050
        /*0230*/ 	.short	0x0100
        /*0232*/ 	.byte	0x04
	.zero		1


	//   ....[21]....
        /*0234*/ 	.word	0x00000770
        /*0238*/ 	.word	0x000000ff
        /*023c*/ 	.word	0x000000d0
        /*0240*/ 	.short	0x0100
        /*0242*/ 	.byte	0x04
	.zero		1


	//   ....[22]....
        /*0244*/ 	.word	0x00000780
        /*0248*/ 	.word	0x000000ff
        /*024c*/ 	.word	0x00000058
        /*0250*/ 	.short	0x0100
        /*0252*/ 	.byte	0x04
	.zero		1


	//   ....[23]....
        /*0254*/ 	.word	0x00000790
        /*0258*/ 	.word	0x000000ff
        /*025c*/ 	.word	0x000000d8
        /*0260*/ 	.short	0x0100
        /*0262*/ 	.byte	0x04
	.zero		1


	//   ....[24]....
        /*0264*/ 	.word	0x000007a0
        /*0268*/ 	.word	0x000000ff
        /*026c*/ 	.word	0x00000060
        /*0270*/ 	.short	0x0100
        /*0272*/ 	.byte	0x04
	.zero		1


	//   ....[25]....
        /*0274*/ 	.word	0x000007b0
        /*0278*/ 	.word	0x000000ff
        /*027c*/ 	.word	0x000000e0
        /*0280*/ 	.short	0x0100
        /*0282*/ 	.byte	0x04
	.zero		1


	//   ....[26]....
        /*0284*/ 	.word	0x000007c0
        /*0288*/ 	.word	0x000000ff
        /*028c*/ 	.word	0x00000068
        /*0290*/ 	.short	0x0100
        /*0292*/ 	.byte	0x04
	.zero		1


	//   ....[27]....
        /*0294*/ 	.word	0x000007d0
        /*0298*/ 	.word	0x000000ff
        /*029c*/ 	.word	0x000000e8
        /*02a0*/ 	.short	0x0100
        /*02a2*/ 	.byte	0x04
	.zero		1


	//   ....[28]....
        /*02a4*/ 	.word	0x000007e0
        /*02a8*/ 	.word	0x000000ff
        /*02ac*/ 	.word	0x00000070
        /*02b0*/ 	.short	0x0100
        /*02b2*/ 	.byte	0x04
	.zero		1


	//   ....[29]....
        /*02b4*/ 	.word	0x000007f0
        /*02b8*/ 	.word	0x000000ff
        /*02bc*/ 	.word	0x000000f0
        /*02c0*/ 	.short	0x0100
        /*02c2*/ 	.byte	0x04
	.zero		1


	//   ....[30]....
        /*02c4*/ 	.word	0x00000800
        /*02c8*/ 	.word	0x000000ff
        /*02cc*/ 	.word	0x00000078
        /*02d0*/ 	.short	0x0100
        /*02d2*/ 	.byte	0x04
	.zero		1


	//   ....[31]....
        /*02d4*/ 	.word	0x00000810
        /*02d8*/ 	.word	0x000000ff
        /*02dc*/ 	.word	0x000000f8
        /*02e0*/ 	.short	0x0100
        /*02e2*/ 	.byte	0x04
	.zero		1


	//   ....[32]....
        /*02e4*/ 	.word	0x00000950
        /*02e8*/ 	.word	0x000000ff
        /*02ec*/ 	.word	0x00000100
        /*02f0*/ 	.short	0x0100
        /*02f2*/ 	.byte	0x04
	.zero		1


	//   ....[33]....
        /*02f4*/ 	.word	0x00000960
        /*02f8*/ 	.word	0x000000ff
        /*02fc*/ 	.word	0x00000118
        /*0300*/ 	.short	0x0100
        /*0302*/ 	.byte	0x04
	.zero		1


	//   ....[34]....
        /*0304*/ 	.word	0x00000970
        /*0308*/ 	.word	0x000000ff
        /*030c*/ 	.word	0x00000108
        /*0310*/ 	.short	0x0100
        /*0312*/ 	.byte	0x04
	.zero		1


	//   ....[35]....
        /*0314*/ 	.word	0x00000980
        /*0318*/ 	.word	0x000000ff
        /*031c*/ 	.word	0x00000120
        /*0320*/ 	.short	0x0100
        /*0322*/ 	.byte	0x04
	.zero		1


	//   ....[36]....
        /*0324*/ 	.word	0x00000990
        /*0328*/ 	.word	0x000000ff
        /*032c*/ 	.word	0x00000110
        /*0330*/ 	.short	0x0100
        /*0332*/ 	.byte	0x04
	.zero		1


	//   ....[37]....
        /*0334*/ 	.word	0x000009a0
        /*0338*/ 	.word	0x000000ff
        /*033c*/ 	.word	0x00000128
        /*0340*/ 	.short	0x0100
        /*0342*/ 	.byte	0x04
	.zero		1


	//   ....[38]....
        /*0344*/ 	.word	0x00000a90
        /*0348*/ 	.word	0x000000ff
        /*034c*/ 	.word	0x00000130
        /*0350*/ 	.short	0x0100
        /*0352*/ 	.byte	0x06
	.zero		1


	//   ....[39]....
        /*0354*/ 	.word	0x00000aa0
        /*0358*/ 	.word	0x000000ff
        /*035c*/ 	.word	0x00000138
        /*0360*/ 	.short	0x0100
        /*0362*/ 	.byte	0x06
	.zero		1


	//   ....[40]....
        /*0364*/ 	.word	0x00000be0
        /*0368*/ 	.word	0x000000ff
        /*036c*/ 	.word	0x00000140
        /*0370*/ 	.short	0x0100
        /*0372*/ 	.byte	0x06
	.zero		1


	//   ....[41]....
        /*0374*/ 	.word	0x00000bf0
        /*0378*/ 	.word	0x000000ff
        /*037c*/ 	.word	0x00000148
        /*0380*/ 	.short	0x0100
        /*0382*/ 	.byte	0x06
	.zero		1


	//   ....[42]....
        /*0384*/ 	.word	0x00000d40
        /*0388*/ 	.word	0x000000ff
        /*038c*/ 	.word	0x00000150
        /*0390*/ 	.short	0x0100
        /*0392*/ 	.byte	0x04
	.zero		1


	//   ....[43]....
        /*0394*/ 	.word	0x00000d50
        /*0398*/ 	.word	0x000000ff
        /*039c*/ 	.word	0x00000160
        /*03a0*/ 	.short	0x0100
        /*03a2*/ 	.byte	0x04
	.zero		1


	//   ....[44]....
        /*03a4*/ 	.word	0x00000d60
        /*03a8*/ 	.word	0x000000ff
        /*03ac*/ 	.word	0x00000158
        /*03b0*/ 	.short	0x0100
        /*03b2*/ 	.byte	0x04
	.zero		1


	//   ....[45]....
        /*03b4*/ 	.word	0x00000d70
        /*03b8*/ 	.word	0x000000ff
        /*03bc*/ 	.word	0x00000168
        /*03c0*/ 	.short	0x0100
        /*03c2*/ 	.byte	0x04
	.zero		1


	//   ....[46]....
        /*03c4*/ 	.word	0x00001b70
        /*03c8*/ 	.word	0x000000ff
        /*03cc*/ 	.word	0x00000080
        /*03d0*/ 	.short	0x010a
        /*03d2*/ 	.byte	0x08
	.zero		1


	//   ....[47]....
        /*03d4*/ 	.word	0x00001f00
        /*03d8*/ 	.word	0x000000ff
        /*03dc*/ 	.word	0x00000080
        /*03e0*/ 	.short	0x010a
        /*03e2*/ 	.byte	0x29
	.zero		1


	//   ....[48]....
        /*03e4*/ 	.word	0x00002070
        /*03e8*/ 	.word	0x000000ff
        /*03ec*/ 	.word	0x00000080
        /*03f0*/ 	.short	0x010a
        /*03f2*/ 	.byte	0x08
	.zero		1


	//   ....[49]....
        /*03f4*/ 	.word	0x00002320
        /*03f8*/ 	.word	0x000000ff
        /*03fc*/ 	.word	0x00000138
        /*0400*/ 	.short	0x0101
        /*0402*/ 	.byte	0x25
	.zero		1


	//   ....[50]....
        /*0404*/ 	.word	0x00002350
        /*0408*/ 	.word	0x000000ff
        /*040c*/ 	.word	0x00000080
        /*0410*/ 	.short	0x010a
        /*0412*/ 	.byte	0x04
	.zero		1


	//   ....[51]....
        /*0414*/ 	.word	0x00002520
        /*0418*/ 	.word	0x000000ff
        /*041c*/ 	.word	0x00000080
        /*0420*/ 	.short	0x010a
        /*0422*/ 	.byte	0x21
	.zero		1


	//   ....[52]....
        /*0424*/ 	.word	0x00002690
        /*0428*/ 	.word	0x000000ff
        /*042c*/ 	.word	0x00000080
        /*0430*/ 	.short	0x010a
        /*0432*/ 	.byte	0x08
	.zero		1


	//   ....[53]....
        /*0434*/ 	.word	0x00002940
        /*0438*/ 	.word	0x000000ff
        /*043c*/ 	.word	0x00000140
        /*0440*/ 	.short	0x010a
        /*0442*/ 	.byte	0x25
	.zero		1


	//   ....[54]....
        /*0444*/ 	.word	0x00002a00
        /*0448*/ 	.word	0x000000ff
        /*044c*/ 	.word	0x00000000
        /*0450*/ 	.short	0x0101
        /*0452*/ 	.byte	0x04
	.zero		1


	//   ....[55]....
        /*0454*/ 	.word	0x00002ff0
        /*0458*/ 	.word	0x000000ff
        /*045c*/ 	.word	0x00000000
        /*0460*/ 	.short	0x010a
        /*0462*/ 	.byte	0x04
	.zero		1


	//   ....[56]....
        /*0464*/ 	.word	0x00003090
        /*0468*/ 	.word	0x000000ff
        /*046c*/ 	.word	0x00000000
        /*0470*/ 	.short	0x010a
        /*0472*/ 	.byte	0x05
	.zero		1


	//   ....[57]....
        /*0474*/ 	.word	0x00003130
        /*0478*/ 	.word	0x000000ff
        /*047c*/ 	.word	0x00000000
        /*0480*/ 	.short	0x010a
        /*0482*/ 	.byte	0x05
	.zero		1


	//   ....[58]....
        /*0484*/ 	.word	0x000031d0
        /*0488*/ 	.word	0x000000ff
        /*048c*/ 	.word	0x00000000
        /*0490*/ 	.short	0x010a
        /*0492*/ 	.byte	0x05
	.zero		1


	//   ....[59]....
        /*0494*/ 	.word	0x00003270
        /*0498*/ 	.word	0x000000ff
        /*049c*/ 	.word	0x00000000
        /*04a0*/ 	.short	0x010a
        /*04a2*/ 	.byte	0x05
	.zero		1


	//   ....[60]....
        /*04a4*/ 	.word	0x00003310
        /*04a8*/ 	.word	0x000000ff
        /*04ac*/ 	.word	0x00000000
        /*04b0*/ 	.short	0x010a
        /*04b2*/ 	.byte	0x05
	.zero		1


	//   ....[61]....
        /*04b4*/ 	.word	0x000033b0
        /*04b8*/ 	.word	0x000000ff
        /*04bc*/ 	.word	0x00000000
        /*04c0*/ 	.short	0x010a
        /*04c2*/ 	.byte	0x05
	.zero		1


	//   ....[62]....
        /*04c4*/ 	.word	0x00003450
        /*04c8*/ 	.word	0x000000ff
        /*04cc*/ 	.word	0x00000000
        /*04d0*/ 	.short	0x010a
        /*04d2*/ 	.byte	0x05
	.zero		1


	//   ....[63]....
        /*04d4*/ 	.word	0x000034f0
        /*04d8*/ 	.word	0x000000ff
        /*04dc*/ 	.word	0x00000000
        /*04e0*/ 	.short	0x010a
        /*04e2*/ 	.byte	0x05
	.zero		1


	//   ....[64]....
        /*04e4*/ 	.word	0x00003590
        /*04e8*/ 	.word	0x000000ff
        /*04ec*/ 	.word	0x00000000
        /*04f0*/ 	.short	0x010a
        /*04f2*/ 	.byte	0x05
	.zero		1


	//   ....[65]....
        /*04f4*/ 	.word	0x00003630
        /*04f8*/ 	.word	0x000000ff
        /*04fc*/ 	.word	0x00000000
        /*0500*/ 	.short	0x010a
        /*0502*/ 	.byte	0x05
	.zero		1


	//   ....[66]....
        /*0504*/ 	.word	0x000036d0
        /*0508*/ 	.word	0x000000ff
        /*050c*/ 	.word	0x00000000
        /*0510*/ 	.short	0x010a
        /*0512*/ 	.byte	0x05
	.zero		1


	//   ....[67]....
        /*0514*/ 	.word	0x00003770
        /*0518*/ 	.word	0x000000ff
        /*051c*/ 	.word	0x00000000
        /*0520*/ 	.short	0x010a
        /*0522*/ 	.byte	0x05
	.zero		1


	//   ....[68]....
        /*0524*/ 	.word	0x00003810
        /*0528*/ 	.word	0x000000ff
        /*052c*/ 	.word	0x00000000
        /*0530*/ 	.short	0x010a
        /*0532*/ 	.byte	0x05
	.zero		1


	//   ....[69]....
        /*0534*/ 	.word	0x000038b0
        /*0538*/ 	.word	0x000000ff
        /*053c*/ 	.word	0x00000000
        /*0540*/ 	.short	0x010a
        /*0542*/ 	.byte	0x05
	.zero		1


	//   ....[70]....
        /*0544*/ 	.word	0x00003960
        /*0548*/ 	.word	0x00000000
        /*054c*/ 	.word	0x00000000
        /*0550*/ 	.short	0x010a
        /*0552*/ 	.byte	0xff
	.zero		1


	//   ....[71]....
        /*0554*/ 	.word	0x00003ab0
        /*0558*/ 	.word	0x000000ff
        /*055c*/ 	.word	0x00000148
        /*0560*/ 	.short	0x010a
        /*0562*/ 	.byte	0x04
	.zero		1


	//   ....[72]....
        /*0564*/ 	.word	0x00003b50
        /*0568*/ 	.word	0x000000ff
        /*056c*/ 	.word	0x00000140
        /*0570*/ 	.short	0x010a
        /*0572*/ 	.byte	0x04
	.zero		1


	//   ....[73]....
        /*0574*/ 	.word	0x00003bf0
        /*0578*/ 	.word	0x000000ff
        /*057c*/ 	.word	0x00000000
        /*0580*/ 	.short	0x0101
        /*0582*/ 	.byte	0x05
	.zero		1


	//   ....[74]....
        /*0584*/ 	.word	0x00003c30
        /*0588*/ 	.word	0x000000ff
        /*058c*/ 	.word	0x00000148
        /*0590*/ 	.short	0x0106
        /*0592*/ 	.byte	0x04
	.zero		1


	//   ....[75]....
        /*0594*/ 	.word	0x00003c70
        /*0598*/ 	.word	0x00000000
        /*059c*/ 	.word	0x00000148
        /*05a0*/ 	.short	0x010a
        /*05a2*/ 	.byte	0xff
	.zero		1


	//   ....[76]....
        /*05a4*/ 	.word	0x00004180
        /*05a8*/ 	.word	0x000000ff
        /*05ac*/ 	.word	0x00000140
        /*05b0*/ 	.short	0x010a
        /*05b2*/ 	.byte	0x13
	.zero		1


	//   ....[77]....
        /*05b4*/ 	.word	0x00004230
        /*05b8*/ 	.word	0x000000ff
        /*05bc*/ 	.word	0x00000000
        /*05c0*/ 	.short	0x0101
        /*05c2*/ 	.byte	0x1d
	.zero		1


	//   ....[78]....
        /*05c4*/ 	.word	0x00004240
        /*05c8*/ 	.word	0x000000ff
        /*05cc*/ 	.word	0x00000160
        /*05d0*/ 	.short	0x010a
        /*05d2*/ 	.byte	0x17
	.zero		1


	//   ....[79]....
        /*05d4*/ 	.word	0x000042c0
        /*05d8*/ 	.word	0x000000ff
        /*05dc*/ 	.word	0x00000000
        /*05e0*/ 	.short	0x010a
        /*05e2*/ 	.byte	0x04
	.zero		1


	//   ....[80]....
        /*05e4*/ 	.word	0x00004360
        /*05e8*/ 	.word	0x000000ff
        /*05ec*/ 	.word	0x00000000
        /*05f0*/ 	.short	0x010a
        /*05f2*/ 	.byte	0x0f
	.zero		1


	//   ....[81]....
        /*05f4*/ 	.word	0x000044a0
        /*05f8*/ 	.word	0x000000ff
        /*05fc*/ 	.word	0x00000000
        /*0600*/ 	.short	0x010a
        /*0602*/ 	.byte	0x04
	.zero		1


	//   ....[82]....
        /*0604*/ 	.word	0x000046d0
        /*0608*/ 	.word	0x000000ff
        /*060c*/ 	.word	0x00000000
        /*0610*/ 	.short	0x010a
        /*0612*/ 	.byte	0x04
	.zero		1


	//   ....[83]....
        /*0614*/ 	.word	0x00004760
        /*0618*/ 	.word	0x000000ff
        /*061c*/ 	.word	0x00000000
        /*0620*/ 	.short	0x010a
        /*0622*/ 	.byte	0x04
	.zero		1


	//   ....[84]....
        /*0624*/ 	.word	0x00004ec0
        /*0628*/ 	.word	0x000000ff
        /*062c*/ 	.word	0x00000140
        /*0630*/ 	.short	0x010a
        /*0632*/ 	.byte	0x18
	.zero		1


	//   ....[85]....
        /*0634*/ 	.word	0x00004f50
        /*0638*/ 	.word	0x000000ff
        /*063c*/ 	.word	0x00000000
        /*0640*/ 	.short	0x0101
        /*0642*/ 	.byte	0x29
	.zero		1


	//   ....[86]....
        /*0644*/ 	.word	0x00005460
        /*0648*/ 	.word	0x000000ff
        /*064c*/ 	.word	0x00000138
        /*0650*/ 	.short	0x010a
        /*0652*/ 	.byte	0x18
	.zero		1


	//   ....[87]....
        /*0654*/ 	.word	0x00005a70
        /*0658*/ 	.word	0x000000ff
        /*065c*/ 	.word	0x00000118
        /*0660*/ 	.short	0x010a
        /*0662*/ 	.byte	0x05
	.zero		1


	//   ....[88]....
        /*0664*/ 	.word	0x00005c60
        /*0668*/ 	.word	0x000000ff
        /*066c*/ 	.word	0x00000100
        /*0670*/ 	.short	0x010b
        /*0672*/ 	.byte	0x05
	.zero		1


	//   ....[89]....
        /*0674*/ 	.word	0x00005c70
        /*0678*/ 	.word	0x000000ff
        /*067c*/ 	.word	0x00000000
        /*0680*/ 	.short	0x0101
        /*0682*/ 	.byte	0x07
	.zero		1


	//   ....[90]....
        /*0684*/ 	.word	0x00005c80
        /*0688*/ 	.word	0x000000ff
        /*068c*/ 	.word	0x00000118
        /*0690*/ 	.short	0x010a
        /*0692*/ 	.byte	0x04
	.zero		1


	//   ....[91]....
        /*0694*/ 	.word	0x00005ea0
        /*0698*/ 	.word	0x000000ff
        /*069c*/ 	.word	0x00000100
        /*06a0*/ 	.short	0x010b
        /*06a2*/ 	.byte	0x04
	.zero		1


	//   ....[92]....
        /*06a4*/ 	.word	0x00005eb0
        /*06a8*/ 	.word	0x000000ff
        /*06ac*/ 	.word	0x00000000
        /*06b0*/ 	.short	0x0101
        /*06b2*/ 	.byte	0x05
	.zero		1


	//   ....[93]....
        /*06b4*/ 	.word	0x00005f00
        /*06b8*/ 	.word	0x000000ff
        /*06bc*/ 	.word	0x00000000
        /*06c0*/ 	.short	0x010a
        /*06c2*/ 	.byte	0x04
	.zero		1


	//   ....[94]....
        /*06c4*/ 	.word	0x00005fc0
        /*06c8*/ 	.word	0x00000002
        /*06cc*/ 	.word	0x00000000
        /*06d0*/ 	.short	0x010a
        /*06d2*/ 	.byte	0xff
	.zero		1


	//   ....[95]....
        /*06d4*/ 	.word	0x00006040
        /*06d8*/ 	.word	0x00000000
        /*06dc*/ 	.word	0x00000000
        /*06e0*/ 	.short	0x010a
        /*06e2*/ 	.byte	0xff
	.zero		1


	//   ....[96]....
        /*06e4*/ 	.word	0x000063c0
        /*06e8*/ 	.word	0x000000ff
        /*06ec*/ 	.word	0x00000140
        /*06f0*/ 	.short	0x010a
        /*06f2*/ 	.byte	0x33
	.zero		1


	//   ....[97]....
        /*06f4*/ 	.word	0x00006480
        /*06f8*/ 	.word	0x000000ff
        /*06fc*/ 	.word	0x00000000
        /*0700*/ 	.short	0x0101
        /*0702*/ 	.byte	0x04
	.zero		1


	//   ....[98]....
        /*0704*/ 	.word	0x00007680
        /*0708*/ 	.word	0x00000000
        /*070c*/ 	.word	0x00000100
        /*0710*/ 	.short	0x010a
        /*0712*/ 	.byte	0xff
	.zero		1


	//   ....[99]....
        /*0714*/ 	.word	0x00007690
        /*0718*/ 	.word	0x00000056
        /*071c*/ 	.word	0x00000150
        /*0720*/ 	.short	0x010a
        /*0722*/ 	.byte	0xff
	.zero		1


	//   ....[100]....
        /*0724*/ 	.word	0x00007790
        /*0728*/ 	.word	0x00000000
        /*072c*/ 	.word	0x00000100
        /*0730*/ 	.short	0x010a
        /*0732*/ 	.byte	0xff
	.zero		1


	//   ....[101]....
        /*0734*/ 	.word	0x000078a0
        /*0738*/ 	.word	0x00000056
        /*073c*/ 	.word	0x00000150
        /*0740*/ 	.short	0x010a
        /*0742*/ 	.byte	0xff
	.zero		1


	//   ....[102]....
        /*0744*/ 	.word	0x000083e0
        /*0748*/ 	.word	0x00000000
        /*074c*/ 	.word	0x00000000
        /*0750*/ 	.short	0x0101
        /*0752*/ 	.byte	0xff
	.zero		1


	//   ....[103]....
        /*0754*/ 	.word	0x00008430
        /*0758*/ 	.word	0x00000003
        /*075c*/ 	.word	0x00000100
        /*0760*/ 	.short	0x010a
        /*0762*/ 	.byte	0xff
	.zero		1


	//   ....[104]....
        /*0764*/ 	.word	0x00008500
        /*0768*/ 	.word	0x00000003
        /*076c*/ 	.word	0x00000100
        /*0770*/ 	.short	0x010a
        /*0772*/ 	.byte	0xff
	.zero		1


	//   ....[105]....
        /*0774*/ 	.word	0x000089d0
        /*0778*/ 	.word	0x000000ff
        /*077c*/ 	.word	0x00000000
        /*0780*/ 	.short	0x0101
        /*0782*/ 	.byte	0x05
	.zero		1


	//   ....[106]....
        /*0784*/ 	.word	0x000091a0
        /*0788*/ 	.word	0x00000002
        /*078c*/ 	.word	0x00000000
        /*0790*/ 	.short	0x0101
        /*0792*/ 	.byte	0xff
	.zero		1


	//   ....[107]....
        /*0794*/ 	.word	0x00009440
        /*0798*/ 	.word	0x000000ff
        /*079c*/ 	.word	0x00000000
        /*07a0*/ 	.short	0x0101
        /*07a2*/ 	.byte	0x04
	.zero		1


	//   ....[108]....
        /*07a4*/ 	.word	0x00009470
        /*07a8*/ 	.word	0x00000000
        /*07ac*/ 	.word	0x00000080
        /*07b0*/ 	.short	0x010a
        /*07b2*/ 	.byte	0xff
	.zero		1


	//   ....[109]....
        /*07b4*/ 	.word	0x000094d0
        /*07b8*/ 	.word	0x00000000
        /*07bc*/ 	.word	0x00000080
        /*07c0*/ 	.short	0x010a
        /*07c2*/ 	.byte	0xff
	.zero		1


	//   ....[110]....
        /*07c4*/ 	.word	0x00009530
        /*07c8*/ 	.word	0x00000000
        /*07cc*/ 	.word	0x00000140
        /*07d0*/ 	.short	0x010a
        /*07d2*/ 	.byte	0xff
	.zero		1


	//   ....[111]....
        /*07d4*/ 	.word	0x00009590
        /*07d8*/ 	.word	0x00000000
        /*07dc*/ 	.word	0x00000000
        /*07e0*/ 	.short	0x010a
        /*07e2*/ 	.byte	0xff
	.zero		1


	//   ....[112]....
        /*07e4*/ 	.word	0x000095f0
        /*07e8*/ 	.word	0x00000000
        /*07ec*/ 	.word	0x00000000
        /*07f0*/ 	.short	0x010a
        /*07f2*/ 	.byte	0xff
	.zero		1


	//   ....[113]....
        /*07f4*/ 	.word	0x00009650
        /*07f8*/ 	.word	0x00000000
        /*07fc*/ 	.word	0x00000000
        /*0800*/ 	.short	0x010a
        /*0802*/ 	.byte	0xff
	.zero		1


	//   ....[114]....
        /*0804*/ 	.word	0x000096b0
        /*0808*/ 	.word	0x00000000
        /*080c*/ 	.word	0x00000000
        /*0810*/ 	.short	0x010a
        /*0812*/ 	.byte	0xff
	.zero		1


	//   ....[115]....
        /*0814*/ 	.word	0x00009710
        /*0818*/ 	.word	0x00000000
        /*081c*/ 	.word	0x00000000
        /*0820*/ 	.short	0x010a
        /*0822*/ 	.byte	0xff
	.zero		1


	//   ....[116]....
        /*0824*/ 	.word	0x00009770
        /*0828*/ 	.word	0x00000000
        /*082c*/ 	.word	0x00000000
        /*0830*/ 	.short	0x010a
        /*0832*/ 	.byte	0xff
	.zero		1


	//   ....[117]....
        /*0834*/ 	.word	0x000097d0
        /*0838*/ 	.word	0x00000000
        /*083c*/ 	.word	0x00000000
        /*0840*/ 	.short	0x010a
        /*0842*/ 	.byte	0xff
	.zero		1


	//   ....[118]....
        /*0844*/ 	.word	0x00009830
        /*0848*/ 	.word	0x00000000
        /*084c*/ 	.word	0x00000000
        /*0850*/ 	.short	0x010a
        /*0852*/ 	.byte	0xff
	.zero		1


	//   ....[119]....
        /*0854*/ 	.word	0x00009890
        /*0858*/ 	.word	0x00000000
        /*085c*/ 	.word	0x00000000
        /*0860*/ 	.short	0x010a
        /*0862*/ 	.byte	0xff
	.zero		1


	//   ....[120]....
        /*0864*/ 	.word	0x000098f0
        /*0868*/ 	.word	0x00000000
        /*086c*/ 	.word	0x00000000
        /*0870*/ 	.short	0x010a
        /*0872*/ 	.byte	0xff
	.zero		1


	//   ....[121]....
        /*0874*/ 	.word	0x00009950
        /*0878*/ 	.word	0x00000000
        /*087c*/ 	.word	0x00000000
        /*0880*/ 	.short	0x010a
        /*0882*/ 	.byte	0xff
	.zero		1


	//   ....[122]....
        /*0884*/ 	.word	0x000099b0
        /*0888*/ 	.word	0x00000000
        /*088c*/ 	.word	0x00000000
        /*0890*/ 	.short	0x010a
        /*0892*/ 	.byte	0xff
	.zero		1


	//   ....[123]....
        /*0894*/ 	.word	0x00009a10
        /*0898*/ 	.word	0x00000000
        /*089c*/ 	.word	0x00000000
        /*08a0*/ 	.short	0x010a
        /*08a2*/ 	.byte	0xff
	.zero		1


	//   ....[124]....
        /*08a4*/ 	.word	0x00009a70
        /*08a8*/ 	.word	0x00000000
        /*08ac*/ 	.word	0x00000000
        /*08b0*/ 	.short	0x010a
        /*08b2*/ 	.byte	0xff
	.zero		1


	//   ....[125]....
        /*08b4*/ 	.word	0x00009ad0
        /*08b8*/ 	.word	0x00000000
        /*08bc*/ 	.word	0x00000000
        /*08c0*/ 	.short	0x010a
        /*08c2*/ 	.byte	0xff
	.zero		1


	//   ....[126]....
        /*08c4*/ 	.word	0x00009b30
        /*08c8*/ 	.word	0x00000004
        /*08cc*/ 	.word	0x00000148
        /*08d0*/ 	.short	0x010a
        /*08d2*/ 	.byte	0xff
	.zero		1


	//   ....[127]....
        /*08d4*/ 	.word	0x00009b90
        /*08d8*/ 	.word	0x00000004
        /*08dc*/ 	.word	0x00000140
        /*08e0*/ 	.short	0x010a
        /*08e2*/ 	.byte	0xff
	.zero		1


	//   ....[128]....
        /*08e4*/ 	.word	0x00009bf0
        /*08e8*/ 	.word	0x00000000
        /*08ec*/ 	.word	0x00000140
        /*08f0*/ 	.short	0x010a
        /*08f2*/ 	.byte	0xff
	.zero		1


	//   ....[129]....
        /*08f4*/ 	.word	0x00009c50
        /*08f8*/ 	.word	0x00000000
        /*08fc*/ 	.word	0x00000160
        /*0900*/ 	.short	0x010a
        /*0902*/ 	.byte	0xff
	.zero		1


	//   ....[130]....
        /*0904*/ 	.word	0x00009cb0
        /*0908*/ 	.word	0x00000000
        /*090c*/ 	.word	0x00000000
        /*0910*/ 	.short	0x010a
        /*0912*/ 	.byte	0xff
	.zero		1


	//   ....[131]....
        /*0914*/ 	.word	0x00009d10
        /*0918*/ 	.word	0x00000000
        /*091c*/ 	.word	0x00000000
        /*0920*/ 	.short	0x010a
        /*0922*/ 	.byte	0xff
	.zero		1


	//   ....[132]....
        /*0924*/ 	.word	0x00009d70
        /*0928*/ 	.word	0x00000000
        /*092c*/ 	.word	0x00000000
        /*0930*/ 	.short	0x010a
        /*0932*/ 	.byte	0xff
	.zero		1


	//   ....[133]....
        /*0934*/ 	.word	0x00009dd0
        /*0938*/ 	.word	0x00000000
        /*093c*/ 	.word	0x00000140
        /*0940*/ 	.short	0x010a
        /*0942*/ 	.byte	0xff
	.zero		1


	//   ....[134]....
        /*0944*/ 	.word	0x00009e30
        /*0948*/ 	.word	0x00000009
        /*094c*/ 	.word	0x00000138
        /*0950*/ 	.short	0x010a
        /*0952*/ 	.byte	0xff
	.zero		1


	//   ....[135]....
        /*0954*/ 	.word	0x00009e90
        /*0958*/ 	.word	0x00000000
        /*095c*/ 	.word	0x00000118
        /*0960*/ 	.short	0x010a
        /*0962*/ 	.byte	0xff
	.zero		1


	//   ....[136]....
        /*0964*/ 	.word	0x00009ef0
        /*0968*/ 	.word	0x00000000
        /*096c*/ 	.word	0x00000118
        /*0970*/ 	.short	0x010a
        /*0972*/ 	.byte	0xff
	.zero		1


	//   ....[137]....
        /*0974*/ 	.word	0x00009f50
        /*0978*/ 	.word	0x00000000
        /*097c*/ 	.word	0x00000000
        /*0980*/ 	.short	0x010a
        /*0982*/ 	.byte	0xff
	.zero		1


	//   ....[138]....
        /*0984*/ 	.word	0x00009fa0
        /*0988*/ 	.word	0x00000002
        /*098c*/ 	.word	0x00000000
        /*0990*/ 	.short	0x010a
        /*0992*/ 	.byte	0xff
	.zero		1


	//   ....[139]....
        /*0994*/ 	.word	0x0000a000
        /*0998*/ 	.word	0x00000000
        /*099c*/ 	.word	0x00000140
        /*09a0*/ 	.short	0x010a
        /*09a2*/ 	.byte	0xff
	.zero		1


	//   ....[140]....
        /*09a4*/ 	.word	0x0000a050
        /*09a8*/ 	.word	0x00000000
        /*09ac*/ 	.word	0x00000100
        /*09b0*/ 	.short	0x010a
        /*09b2*/ 	.byte	0xff
	.zero		1


	//   ....[141]....
        /*09b4*/ 	.word	0x0000a0a0
        /*09b8*/ 	.word	0x00000056
        /*09bc*/ 	.word	0x00000150
        /*09c0*/ 	.short	0x010a
        /*09c2*/ 	.byte	0xff
	.zero		1


	//   ....[142]....
        /*09c4*/ 	.word	0x0000a0f0
        /*09c8*/ 	.word	0x00000003
        /*09cc*/ 	.word	0x00000100
        /*09d0*/ 	.short	0x010a
        /*09d2*/ 	.byte	0xff
	.zero		1


	//----- nvinfo : EIATTR_NUM_MBARRIERS
	.align		4
.L_47:
        /*09d4*/ 	.byte	0x03, 0x38
        /*09d6*/ 	.short	0x002e


	//----- nvinfo : EIATTR_EXIT_INSTR_OFFSETS
	.align		4
        /*09d8*/ 	.byte	0x04, 0x1c
        /*09da*/ 	.short	(.L_49 - .L_48)


	//   ....[0]....
.L_48:
        /*09dc*/ 	.word	0x00003990


	//   ....[1]....
        /*09e0*/ 	.word	0x00003c40


	//   ....[2]....
        /*09e4*/ 	.word	0x00003ca0


	//   ....[3]....
        /*09e8*/ 	.word	0x000049d0


	//   ....[4]....
        /*09ec*/ 	.word	0x00006070


	//   ....[5]....
        /*09f0*/ 	.word	0x000060b0


	//   ....[6]....
        /*09f4*/ 	.word	0x00009320


	//   ....[7]....
        /*09f8*/ 	.word	0x000093a0


	//   ....[8]....
        /*09fc*/ 	.word	0x000093d0


	//   ....[9]....
        /*0a00*/ 	.word	0x00009450


	//----- nvinfo : EIATTR_MAX_THREADS
	.align		4
.L_49:
        /*0a04*/ 	.byte	0x04, 0x05
        /*0a06*/ 	.short	(.L_51 - .L_50)
.L_50:
        /*0a08*/ 	.word	0x00000100
        /*0a0c*/ 	.word	0x00000001
        /*0a10*/ 	.word	0x00000001


	//----- nvinfo : EIATTR_CRS_STACK_SIZE
	.align		4
.L_51:
        /*0a14*/ 	.byte	0x04, 0x1e
        /*0a16*/ 	.short	(.L_53 - .L_52)
.L_52:
        /*0a18*/ 	.word	0x00000000


	//----- nvinfo : EIATTR_CBANK_PARAM_SIZE
	.align		4
.L_53:
        /*0a1c*/ 	.byte	0x03, 0x19
        /*0a1e*/ 	.short	0x0900


	//----- nvinfo : EIATTR_PARAM_CBANK
	.align		4
        /*0a20*/ 	.byte	0x04, 0x0a
        /*0a22*/ 	.short	(.L_55 - .L_54)
	.align		4
.L_54:
        /*0a24*/ 	.word	index@(.nv.constant0._ZN7cutlass13device_kernelINS_4conv6kernel13ConvUniversalINS1_16ConvProblemShapeILNS1_8OperatorE2ELi3EEENS1_10collective14CollectiveConvINS1_47MainloopSm100TmaUmmaWarpSpecializedImplicitGemmILS5_2ELi16ELi3ELi1ELi2EN4cute5tupleIJNSA_1CILi1EEESD_SD_EEEEENSB_IJNSC_ILi128EEENSB_IJNSC_ILi64EEEEEENSB_IJNSC_ILi32EEEEEEEEENS_10bfloat16_tESM_NSA_8TiledMMAINSA_8MMA_AtomIJNSA_20SM100_MMA_F16BF16_SSISM_SM_fLi128ELi64ELNSA_4UMMA5MajorE1ELSR_1ELNSQ_7ScaleInE0ELSS_0EEEEEENSA_6LayoutISE_NSB_IJNSC_ILi0EEESW_SW_EEEEENSB_IJNSA_10UnderscoreESZ_SZ_EEEEENS7_6detail27Sm100ImplicitGemmTileTraitsINSA_13SM90_TMA_LOADENSA_14ComposedLayoutINSA_7SwizzleILi3ELi4ELi3EEENSA_18smem_ptr_flag_bitsILi16EEENSV_INSB_IJSH_NSC_ILi8EEEEEENSB_IJSD_SH_EEEEEEEvEENS13_INSA_20SM90_TMA_LOAD_IM2COLES1E_vEEEENS_8epilogue10collective18CollectiveEpilogueINS1J_23Sm100TmaWarpSpecializedILi3ELi2ELi32ELb1ELb0EEEJSL_NSB_IJNSV_ISG_SD_EENSV_ISJ_SD_EEEEESM_NSB_IJlNSB_IJSD_lllEEESW_EEESM_S1S_NS1J_6fusion15FusionCallbacksIS1N_NS1T_17LinearCombinationISM_fSM_fLNS_15FloatRoundStyleE2EEESL_S1Q_JEEENSA_5SM1004TMEM4LOAD26SM100_TMEM_LOAD_32dp32b32xES14_NS15_INS16_ILi2ELi4ELi3EEES19_NSV_INSB_IJS1A_SJ_EEENSB_IJSJ_SD_EEEEEEENSA_39AutoVectorizingCopyWithAssumedAlignmentILi128EEENSA_14SM90_TMA_STOREES27_S29_S29_EEEvvEEEEvNT_6ParamsE)
        /*0a28*/ 	.short	0x0380
        /*0a2a*/ 	.short	0x0900


	//----- nvinfo : EIATTR_SW_WAR
	.align		4
.L_55:
        /*0a2c*/ 	.byte	0x04, 0x36
        /*0a2e*/ 	.short	(.L_57 - .L_56)
.L_56:
        /*0a30*/ 	.word	0x00000008
.L_57:


//--------------------- .nv.callgraph             --------------------------
	.section	.nv.callgraph,"",@"SHT_CUDA_CALLGRAPH"
	.align	4
	.sectionentsize	8
	.align		4
        /*0000*/ 	.word	0x00000000
	.align		4
        /*0004*/ 	.word	0xffffffff
	.align		4
        /*0008*/ 	.word	index@(_ZN7cutlass13device_kernelINS_4conv6kernel13ConvUniversalINS1_16ConvProblemShapeILNS1_8OperatorE2ELi3EEENS1_10collective14CollectiveConvINS1_47MainloopSm100TmaUmmaWarpSpecializedImplicitGemmILS5_2ELi16ELi3ELi1ELi2EN4cute5tupleIJNSA_1CILi1EEESD_SD_EEEEENSB_IJNSC_ILi128EEENSB_IJNSC_ILi64EEEEEENSB_IJNSC_ILi32EEEEEEEEENS_10bfloat16_tESM_NSA_8TiledMMAINSA_8MMA_AtomIJNSA_20SM100_MMA_F16BF16_SSISM_SM_fLi128ELi64ELNSA_4UMMA5MajorE1ELSR_1ELNSQ_7ScaleInE0ELSS_0EEEEEENSA_6LayoutISE_NSB_IJNSC_ILi0EEESW_SW_EEEEENSB_IJNSA_10UnderscoreESZ_SZ_EEEEENS7_6detail27Sm100ImplicitGemmTileTraitsINSA_13SM90_TMA_LOADENSA_14ComposedLayoutINSA_7SwizzleILi3ELi4ELi3EEENSA_18smem_ptr_flag_bitsILi16EEENSV_INSB_IJSH_NSC_ILi8EEEEEENSB_IJSD_SH_EEEEEEEvEENS13_INSA_20SM90_TMA_LOAD_IM2COLES1E_vEEEENS_8epilogue10collective18CollectiveEpilogueINS1J_23Sm100TmaWarpSpecializedILi3ELi2ELi32ELb1ELb0EEEJSL_NSB_IJNSV_ISG_SD_EENSV_ISJ_SD_EEEEESM_NSB_IJlNSB_IJSD_lllEEESW_EEESM_S1S_NS1J_6fusion15FusionCallbacksIS1N_NS1T_17LinearCombinationISM_fSM_fLNS_15FloatRoundStyleE2EEESL_S1Q_JEEENSA_5SM1004TMEM4LOAD26SM100_TMEM_LOAD_32dp32b32xES14_NS15_INS16_ILi2ELi4ELi3EEES19_NSV_INSB_IJS1A_SJ_EEENSB_IJSJ_SD_EEEEEEENSA_39AutoVectorizingCopyWithAssumedAlignmentILi128EEENSA_14SM90_TMA_STOREES27_S29_S29_EEEvvEEEEvNT_6ParamsE)
	.align		4
        /*000c*/ 	.word	index@(__assertfail)
	.align		4
        /*0010*/ 	.word	0x00000000
	.align		4
        /*0014*/ 	.word	0xfffffffe
	.align		4
        /*0018*/ 	.word	0x00000000
	.align		4
        /*001c*/ 	.word	0xfffffffd
	.align		4
        /*0020*/ 	.word	0x00000000
	.align		4
        /*0024*/ 	.word	0xfffffffc


//--------------------- .nv.constant4             --------------------------
	.section	.nv.constant4,"a",@progbits
	.align	8
	.align		8
.nv.constant4:
        /*0000*/ 	.dword	__assertfail
	.align		8
        /*0008*/ 	.dword	__unnamed_1
	.align		8
        /*0010*/ 	.dword	__unnamed_2
	.align		8
        /*0018*/ 	.dword	_ZN39_INTERNAL_9e8558ca_4_k_cu_4f8738af_33474cuda3std3__45__cpo5beginE
	.align		8
        /*0020*/ 	.dword	_ZN39_INTERNAL_9e8558ca_4_k_cu_4f8738af_33474cuda3std3__45__cpo3endE
	.align		8
        /*0028*/ 	.dword	_ZN39_INTERNAL_9e8558ca_4_k_cu_4f8738af_33474cuda3std3__45__cpo6cbeginE
	.align		8
        /*0030*/ 	.dword	_ZN39_INTERNAL_9e8558ca_4_k_cu_4f8738af_33474cuda3std3__45__cpo4cendE
	.align		8
        /*0038*/ 	.dword	_ZN39_INTERNAL_9e8558ca_4_k_cu_4f8738af_33474cuda3std3__441_GLOBAL__N__9e8558ca_4_k_cu_4f8738af_33476ignoreE
	.align		8
        /*0040*/ 	.dword	_ZN39_INTERNAL_9e8558ca_4_k_cu_4f8738af_33474cuda3std3__419piecewise_constructE
	.align		8
        /*0048*/ 	.dword	_ZN39_INTERNAL_9e8558ca_4_k_cu_4f8738af_33474cuda3std3__48in_placeE
	.align		8
        /*0050*/ 	.dword	_ZN39_INTERNAL_9e8558ca_4_k_cu_4f8738af_33474cuda3std6ranges3__45__cpo4swapE
	.align		8
        /*0058*/ 	.dword	_ZN39_INTERNAL_9e8558ca_4_k_cu_4f8738af_33474cuda3std6ranges3__45__cpo9iter_moveE
	.align		8
        /*0060*/ 	.dword	_ZN39_INTERNAL_9e8558ca_4_k_cu_4f8738af_33474cute7productE
	.align		8
        /*0068*/ 	.dword	_ZN39_INTERNAL_9e8558ca_4_k_cu_4f8738af_33474cute1_E
	.align		8
        /*0070*/ 	.dword	$str$27
	.align		8
        /*0078*/ 	.dword	$str$28
	.align		8
        /*0080*/ 	.dword	$str$29
	.align		8
        /*0088*/ 	.dword	$str$30


//--------------------- .text._ZN7cutlass13device_kernelINS_4conv6kernel13ConvUniversalINS1_16ConvProblemShapeILNS1_8OperatorE2ELi3EEENS1_10collective14CollectiveConvINS1_47MainloopSm100TmaUmmaWarpSpecializedImplicitGemmILS5_2ELi16ELi3ELi1ELi2EN4cute5tupleIJNSA_1CILi1EEESD_SD_EEEEENSB_IJNSC_ILi128EEENSB_IJNSC_ILi64EEEEEENSB_IJNSC_ILi32EEEEEEEEENS_10bfloat16_tESM_NSA_8TiledMMAINSA_8MMA_AtomIJNSA_20SM100_MMA_F16BF16_SSISM_SM_fLi128ELi64ELNSA_4UMMA5MajorE1ELSR_1ELNSQ_7ScaleInE0ELSS_0EEEEEENSA_6LayoutISE_NSB_IJNSC_ILi0EEESW_SW_EEEEENSB_IJNSA_10UnderscoreESZ_SZ_EEEEENS7_6detail27Sm100ImplicitGemmTileTraitsINSA_13SM90_TMA_LOADENSA_14ComposedLayoutINSA_7SwizzleILi3ELi4ELi3EEENSA_18smem_ptr_flag_bitsILi16EEENSV_INSB_IJSH_NSC_ILi8EEEEEENSB_IJSD_SH_EEEEEEEvEENS13_INSA_20SM90_TMA_LOAD_IM2COLES1E_vEEEENS_8epilogue10collective18CollectiveEpilogueINS1J_23Sm100TmaWarpSpecializedILi3ELi2ELi32ELb1ELb0EEEJSL_NSB_IJNSV_ISG_SD_EENSV_ISJ_SD_EEEEESM_NSB_IJlNSB_IJSD_lllEEESW_EEESM_S1S_NS1J_6fusion15FusionCallbacksIS1N_NS1T_17LinearCombinationISM_fSM_fLNS_15FloatRoundStyleE2EEESL_S1Q_JEEENSA_5SM1004TMEM4LOAD26SM100_TMEM_LOAD_32dp32b32xES14_NS15_INS16_ILi2ELi4ELi3EEES19_NSV_INSB_IJS1A_SJ_EEENSB_IJSJ_SD_EEEEEEENSA_39AutoVectorizingCopyWithAssumedAlignmentILi128EEENSA_14SM90_TMA_STOREES27_S29_S29_EEEvvEEEEvNT_6ParamsE --------------------------
	.section	.text._ZN7cutlass13device_kernelINS_4conv6kernel13ConvUniversalINS1_16ConvProblemShapeILNS1_8OperatorE2ELi3EEENS1_10collective14CollectiveConvINS1_47MainloopSm100TmaUmmaWarpSpecializedImplicitGemmILS5_2ELi16ELi3ELi1ELi2EN4cute5tupleIJNSA_1CILi1EEESD_SD_EEEEENSB_IJNSC_ILi128EEENSB_IJNSC_ILi64EEEEEENSB_IJNSC_ILi32EEEEEEEEENS_10bfloat16_tESM_NSA_8TiledMMAINSA_8MMA_AtomIJNSA_20SM100_MMA_F16BF16_SSISM_SM_fLi128ELi64ELNSA_4UMMA5MajorE1ELSR_1ELNSQ_7ScaleInE0ELSS_0EEEEEENSA_6LayoutISE_NSB_IJNSC_ILi0EEESW_SW_EEEEENSB_IJNSA_10UnderscoreESZ_SZ_EEEEENS7_6detail27Sm100ImplicitGemmTileTraitsINSA_13SM90_TMA_LOADENSA_14ComposedLayoutINSA_7SwizzleILi3ELi4ELi3EEENSA_18smem_ptr_flag_bitsILi16EEENSV_INSB_IJSH_NSC_ILi8EEEEEENSB_IJSD_SH_EEEEEEEvEENS13_INSA_20SM90_TMA_LOAD_IM2COLES1E_vEEEENS_8epilogue10collective18CollectiveEpilogueINS1J_23Sm100TmaWarpSpecializedILi3ELi2ELi32ELb1ELb0EEEJSL_NSB_IJNSV_ISG_SD_EENSV_ISJ_SD_EEEEESM_NSB_IJlNSB_IJSD_lllEEESW_EEESM_S1S_NS1J_6fusion15FusionCallbacksIS1N_NS1T_17LinearCombinationISM_fSM_fLNS_15FloatRoundStyleE2EEESL_S1Q_JEEENSA_5SM1004TMEM4LOAD26SM100_TMEM_LOAD_32dp32b32xES14_NS15_INS16_ILi2ELi4ELi3EEES19_NSV_INSB_IJS1A_SJ_EEENSB_IJSJ_SD_EEEEEEENSA_39AutoVectorizingCopyWithAssumedAlignmentILi128EEENSA_14SM90_TMA_STOREES27_S29_S29_EEEvvEEEEvNT_6ParamsE,"ax",@progbits
	.align	128
.text._ZN7cutlass13device_kernelINS_4conv6kernel13ConvUniversalINS1_16ConvProblemShapeILNS1_8OperatorE2ELi3EEENS1_10collective14CollectiveConvINS1_47MainloopSm100TmaUmmaWarpSpecializedImplicitGemmILS5_2ELi16ELi3ELi1ELi2EN4cute5tupleIJNSA_1CILi1EEESD_SD_EEEEENSB_IJNSC_ILi128EEENSB_IJNSC_ILi64EEEEEENSB_IJNSC_ILi32EEEEEEEEENS_10bfloat16_tESM_NSA_8TiledMMAINSA_8MMA_AtomIJNSA_20SM100_MMA_F16BF16_SSISM_SM_fLi128ELi64ELNSA_4UMMA5MajorE1ELSR_1ELNSQ_7ScaleInE0ELSS_0EEEEEENSA_6LayoutISE_NSB_IJNSC_ILi0EEESW_SW_EEEEENSB_IJNSA_10UnderscoreESZ_SZ_EEEEENS7_6detail27Sm100ImplicitGemmTileTraitsINSA_13SM90_TMA_LOADENSA_14ComposedLayoutINSA_7SwizzleILi3ELi4ELi3EEENSA_18smem_ptr_flag_bitsILi16EEENSV_INSB_IJSH_NSC_ILi8EEEEEENSB_IJSD_SH_EEEEEEEvEENS13_INSA_20SM90_TMA_LOAD_IM2COLES1E_vEEEENS_8epilogue10collective18CollectiveEpilogueINS1J_23Sm100TmaWarpSpecializedILi3ELi2ELi32ELb1ELb0EEEJSL_NSB_IJNSV_ISG_SD_EENSV_ISJ_SD_EEEEESM_NSB_IJlNSB_IJSD_lllEEESW_EEESM_S1S_NS1J_6fusion15FusionCallbacksIS1N_NS1T_17LinearCombinationISM_fSM_fLNS_15FloatRoundStyleE2EEESL_S1Q_JEEENSA_5SM1004TMEM4LOAD26SM100_TMEM_LOAD_32dp32b32xES14_NS15_INS16_ILi2ELi4ELi3EEES19_NSV_INSB_IJS1A_SJ_EEENSB_IJSJ_SD_EEEEEEENSA_39AutoVectorizingCopyWithAssumedAlignmentILi128EEENSA_14SM90_TMA_STOREES27_S29_S29_EEEvvEEEEvNT_6ParamsE:
        .type           _ZN7cutlass13device_kernelINS_4conv6kernel13ConvUniversalINS1_16ConvProblemShapeILNS1_8OperatorE2ELi3EEENS1_10collective14CollectiveConvINS1_47MainloopSm100TmaUmmaWarpSpecializedImplicitGemmILS5_2ELi16ELi3ELi1ELi2EN4cute5tupleIJNSA_1CILi1EEESD_SD_EEEEENSB_IJNSC_ILi128EEENSB_IJNSC_ILi64EEEEEENSB_IJNSC_ILi32EEEEEEEEENS_10bfloat16_tESM_NSA_8TiledMMAINSA_8MMA_AtomIJNSA_20SM100_MMA_F16BF16_SSISM_SM_fLi128ELi64ELNSA_4UMMA5MajorE1ELSR_1ELNSQ_7ScaleInE0ELSS_0EEEEEENSA_6LayoutISE_NSB_IJNSC_ILi0EEESW_SW_EEEEENSB_IJNSA_10UnderscoreESZ_SZ_EEEEENS7_6detail27Sm100ImplicitGemmTileTraitsINSA_13SM90_TMA_LOADENSA_14ComposedLayoutINSA_7SwizzleILi3ELi4ELi3EEENSA_18smem_ptr_flag_bitsILi16EEENSV_INSB_IJSH_NSC_ILi8EEEEEENSB_IJSD_SH_EEEEEEEvEENS13_INSA_20SM90_TMA_LOAD_IM2COLES1E_vEEEENS_8epilogue10collective18CollectiveEpilogueINS1J_23Sm100TmaWarpSpecializedILi3ELi2ELi32ELb1ELb0EEEJSL_NSB_IJNSV_ISG_SD_EENSV_ISJ_SD_EEEEESM_NSB_IJlNSB_IJSD_lllEEESW_EEESM_S1S_NS1J_6fusion15FusionCallbacksIS1N_NS1T_17LinearCombinationISM_fSM_fLNS_15FloatRoundStyleE2EEESL_S1Q_JEEENSA_5SM1004TMEM4LOAD26SM100_TMEM_LOAD_32dp32b32xES14_NS15_INS16_ILi2ELi4ELi3EEES19_NSV_INSB_IJS1A_SJ_EEENSB_IJSJ_SD_EEEEEEENSA_39AutoVectorizingCopyWithAssumedAlignmentILi128EEENSA_14SM90_TMA_STOREES27_S29_S29_EEEvvEEEEvNT_6ParamsE,@function
        .size           _ZN7cutlass13device_kernelINS_4conv6kernel13ConvUniversalINS1_16ConvProblemShapeILNS1_8OperatorE2ELi3EEENS1_10collective14CollectiveConvINS1_47MainloopSm100TmaUmmaWarpSpecializedImplicitGemmILS5_2ELi16ELi3ELi1ELi2EN4cute5tupleIJNSA_1CILi1EEESD_SD_EEEEENSB_IJNSC_ILi128EEENSB_IJNSC_ILi64EEEEEENSB_IJNSC_ILi32EEEEEEEEENS_10bfloat16_tESM_NSA_8TiledMMAINSA_8MMA_AtomIJNSA_20SM100_MMA_F16BF16_SSISM_SM_fLi128ELi64ELNSA_4UMMA5MajorE1ELSR_1ELNSQ_7ScaleInE0ELSS_0EEEEEENSA_6LayoutISE_NSB_IJNSC_ILi0EEESW_SW_EEEEENSB_IJNSA_10UnderscoreESZ_SZ_EEEEENS7_6detail27Sm100ImplicitGemmTileTraitsINSA_13SM90_TMA_LOADENSA_14ComposedLayoutINSA_7SwizzleILi3ELi4ELi3EEENSA_18smem_ptr_flag_bitsILi16EEENSV_INSB_IJSH_NSC_ILi8EEEEEENSB_IJSD_SH_EEEEEEEvEENS13_INSA_20SM90_TMA_LOAD_IM2COLES1E_vEEEENS_8epilogue10collective18CollectiveEpilogueINS1J_23Sm100TmaWarpSpecializedILi3ELi2ELi32ELb1ELb0EEEJSL_NSB_IJNSV_ISG_SD_EENSV_ISJ_SD_EEEEESM_NSB_IJlNSB_IJSD_lllEEESW_EEESM_S1S_NS1J_6fusion15FusionCallbacksIS1N_NS1T_17LinearCombinationISM_fSM_fLNS_15FloatRoundStyleE2EEESL_S1Q_JEEENSA_5SM1004TMEM4LOAD26SM100_TMEM_LOAD_32dp32b32xES14_NS15_INS16_ILi2ELi4ELi3EEES19_NSV_INSB_IJS1A_SJ_EEENSB_IJSJ_SD_EEEEEEENSA_39AutoVectorizingCopyWithAssumedAlignmentILi128EEENSA_14SM90_TMA_STOREES27_S29_S29_EEEvvEEEEvNT_6ParamsE,(.L_x_180 - _ZN7cutlass13device_kernelINS_4conv6kernel13ConvUniversalINS1_16ConvProblemShapeILNS1_8OperatorE2ELi3EEENS1_10collective14CollectiveConvINS1_47MainloopSm100TmaUmmaWarpSpecializedImplicitGemmILS5_2ELi16ELi3ELi1ELi2EN4cute5tupleIJNSA_1CILi1EEESD_SD_EEEEENSB_IJNSC_ILi128EEENSB_IJNSC_ILi64EEEEEENSB_IJNSC_ILi32EEEEEEEEENS_10bfloat16_tESM_NSA_8TiledMMAINSA_8MMA_AtomIJNSA_20SM100_MMA_F16BF16_SSISM_SM_fLi128ELi64ELNSA_4UMMA5MajorE1ELSR_1ELNSQ_7ScaleInE0ELSS_0EEEEEENSA_6LayoutISE_NSB_IJNSC_ILi0EEESW_SW_EEEEENSB_IJNSA_10UnderscoreESZ_SZ_EEEEENS7_6detail27Sm100ImplicitGemmTileTraitsINSA_13SM90_TMA_LOADENSA_14ComposedLayoutINSA_7SwizzleILi3ELi4ELi3EEENSA_18smem_ptr_flag_bitsILi16EEENSV_INSB_IJSH_NSC_ILi8EEEEEENSB_IJSD_SH_EEEEEEEvEENS13_INSA_20SM90_TMA_LOAD_IM2COLES1E_vEEEENS_8epilogue10collective18CollectiveEpilogueINS1J_23Sm100TmaWarpSpecializedILi3ELi2ELi32ELb1ELb0EEEJSL_NSB_IJNSV_ISG_SD_EENSV_ISJ_SD_EEEEESM_NSB_IJlNSB_IJSD_lllEEESW_EEESM_S1S_NS1J_6fusion15FusionCallbacksIS1N_NS1T_17LinearCombinationISM_fSM_fLNS_15FloatRoundStyleE2EEESL_S1Q_JEEENSA_5SM1004TMEM4LOAD26SM100_TMEM_LOAD_32dp32b32xES14_NS15_INS16_ILi2ELi4ELi3EEES19_NSV_INSB_IJS1A_SJ_EEENSB_IJSJ_SD_EEEEEEENSA_39AutoVectorizingCopyWithAssumedAlignmentILi128EEENSA_14SM90_TMA_STOREES27_S29_S29_EEEvvEEEEvNT_6ParamsE)
        .other          _ZN7cutlass13device_kernelINS_4conv6kernel13ConvUniversalINS1_16ConvProblemShapeILNS1_8OperatorE2ELi3EEENS1_10collective14CollectiveConvINS1_47MainloopSm100TmaUmmaWarpSpecializedImplicitGemmILS5_2ELi16ELi3ELi1ELi2EN4cute5tupleIJNSA_1CILi1EEESD_SD_EEEEENSB_IJNSC_ILi128EEENSB_IJNSC_ILi64EEEEEENSB_IJNSC_ILi32EEEEEEEEENS_10bfloat16_tESM_NSA_8TiledMMAINSA_8MMA_AtomIJNSA_20SM100_MMA_F16BF16_SSISM_SM_fLi128ELi64ELNSA_4UMMA5MajorE1ELSR_1ELNSQ_7ScaleInE0ELSS_0EEEEEENSA_6LayoutISE_NSB_IJNSC_ILi0EEESW_SW_EEEEENSB_IJNSA_10UnderscoreESZ_SZ_EEEEENS7_6detail27Sm100ImplicitGemmTileTraitsINSA_13SM90_TMA_LOADENSA_14ComposedLayoutINSA_7SwizzleILi3ELi4ELi3EEENSA_18smem_ptr_flag_bitsILi16EEENSV_INSB_IJSH_NSC_ILi8EEEEEENSB_IJSD_SH_EEEEEEEvEENS13_INSA_20SM90_TMA_LOAD_IM2COLES1E_vEEEENS_8epilogue10collective18CollectiveEpilogueINS1J_23Sm100TmaWarpSpecializedILi3ELi2ELi32ELb1ELb0EEEJSL_NSB_IJNSV_ISG_SD_EENSV_ISJ_SD_EEEEESM_NSB_IJlNSB_IJSD_lllEEESW_EEESM_S1S_NS1J_6fusion15FusionCallbacksIS1N_NS1T_17LinearCombinationISM_fSM_fLNS_15FloatRoundStyleE2EEESL_S1Q_JEEENSA_5SM1004TMEM4LOAD26SM100_TMEM_LOAD_32dp32b32xES14_NS15_INS16_ILi2ELi4ELi3EEES19_NSV_INSB_IJS1A_SJ_EEENSB_IJSJ_SD_EEEEEEENSA_39AutoVectorizingCopyWithAssumedAlignmentILi128EEENSA_14SM90_TMA_STOREES27_S29_S29_EEEvvEEEEvNT_6ParamsE,@"STO_CUDA_ENTRY STV_DEFAULT"
_ZN7cutlass13device_kernelINS_4conv6kernel13ConvUniversalINS1_16ConvProblemShapeILNS1_8OperatorE2ELi3EEENS1_10collective14CollectiveConvINS1_47MainloopSm100TmaUmmaWarpSpecializedImplicitGemmILS5_2ELi16ELi3ELi1ELi2EN4cute5tupleIJNSA_1CILi1EEESD_SD_EEEEENSB_IJNSC_ILi128EEENSB_IJNSC_ILi64EEEEEENSB_IJNSC_ILi32EEEEEEEEENS_10bfloat16_tESM_NSA_8TiledMMAINSA_8MMA_AtomIJNSA_20SM100_MMA_F16BF16_SSISM_SM_fLi128ELi64ELNSA_4UMMA5MajorE1ELSR_1ELNSQ_7ScaleInE0ELSS_0EEEEEENSA_6LayoutISE_NSB_IJNSC_ILi0EEESW_SW_EEEEENSB_IJNSA_10UnderscoreESZ_SZ_EEEEENS7_6detail27Sm100ImplicitGemmTileTraitsINSA_13SM90_TMA_LOADENSA_14ComposedLayoutINSA_7SwizzleILi3ELi4ELi3EEENSA_18smem_ptr_flag_bitsILi16EEENSV_INSB_IJSH_NSC_ILi8EEEEEENSB_IJSD_SH_EEEEEEEvEENS13_INSA_20SM90_TMA_LOAD_IM2COLES1E_vEEEENS_8epilogue10collective18CollectiveEpilogueINS1J_23Sm100TmaWarpSpecializedILi3ELi2ELi32ELb1ELb0EEEJSL_NSB_IJNSV_ISG_SD_EENSV_ISJ_SD_EEEEESM_NSB_IJlNSB_IJSD_lllEEESW_EEESM_S1S_NS1J_6fusion15FusionCallbacksIS1N_NS1T_17LinearCombinationISM_fSM_fLNS_15FloatRoundStyleE2EEESL_S1Q_JEEENSA_5SM1004TMEM4LOAD26SM100_TMEM_LOAD_32dp32b32xES14_NS15_INS16_ILi2ELi4ELi3EEES19_NSV_INSB_IJS1A_SJ_EEENSB_IJSJ_SD_EEEEEEENSA_39AutoVectorizingCopyWithAssumedAlignmentILi128EEENSA_14SM90_TMA_STOREES27_S29_S29_EEEvvEEEEvNT_6ParamsE:
[----:B------:R-:W1:Y:S01]  /*0000*/  LDC R1, c[0x0][0x37c] ;  /* 0x0000df00ff017b82 */ /* 0x000e620000000800 */
[----:B------:R-:W2:Y:S07]  /*0010*/  S2R R99, SR_TID.X ;  /* 0x0000000000637919 */ /* 0x000eae0000002100 */
[----:B------:R-:W3:Y:S01]  /*0020*/  LDC.64 R2, c[0x0][0x990] ;  /* 0x00026400ff027b82 */ /* 0x000ee20000000a00 */
[----:B------:R-:W-:Y:S01]  /*0030*/  ELECT P2, URZ, PT ;  /* 0x0000000000ff782f */ /* 0x000fe20003840000 */
[----:B-1----:R-:W-:Y:S01]  /*0040*/  VIADD R1, R1, 0xfffffff8 ;  /* 0xfffffff801017836 */ /* 0x002fe20000000000 */
[----:B------:R-:W-:-:S02]  /*0050*/  PRMT R94, RZ, 0x7610, R94 ;  /* 0x00007610ff5e7816 */ /* 0x000fc4000000005e */
[----:B---3--:R-:W-:-:S04]  /*0060*/  ISETP.NE.U32.AND P0, PT, R2, RZ, PT ;  /* 0x000000ff0200720c */ /* 0x008fc80003f05070 */
[----:B------:R-:W-:Y:S02]  /*0070*/  ISETP.NE.AND.EX P0, PT, R3, RZ, PT, P0 ;  /* 0x000000ff0300720c */ /* 0x000fe40003f05300 */
[----:B--2---:R-:W-:-:S05]  /*0080*/  SHF.R.U32.HI R95, RZ, 0x5, R99 ;  /* 0x00000005ff5f7819 */ /* 0x004fca0000011663 */
[----:B------:R-:W1:Y:S02]  /*0090*/  SHFL.IDX PT, R0, R95, RZ, 0x1f ;  /* 0x00001fff5f007589 */ /* 0x000e6400000e0000 */
[----:B-1----:R-:W-:-:S04]  /*00a0*/  R2UR UR15, R0 ;  /* 0x00000000000f72ca */ /* 0x002fc800000e0000 */
[----:B------:R-:W-:Y:S05]  /*00b0*/  @P0 BRA `(.L_x_0) ;  /* 0x0000000000300947 */ /* 0x000fea0003800000 */
[----:B------:R-:W1:Y:S02]  /*00c0*/  LDCU.64 UR4, c[0x0][0x988] ;  /* 0x00013100ff0477ac */ /* 0x000e640008000a00 */
[----:B-1----:R-:W-:-:S04]  /*00d0*/  UISETP.NE.U32.AND UP0, UPT, UR4, URZ, UPT ;  /* 0x000000ff0400728c */ /* 0x002fc8000bf05070 */
[----:B------:R-:W-:-:S09]  /*00e0*/  UISETP.NE.AND.EX UP0, UPT, UR5, URZ, UPT, UP0 ;  /* 0x000000ff0500728c */ /* 0x000fd2000bf05300 */
[----:B------:R-:W-:Y:S05]  /*00f0*/  BRA.U !UP0, `(.L_x_1) ;  /* 0x0000000108147547 */ /* 0x000fea000b800000 */
[----:B------:R-:W1:Y:S01]  /*0100*/  LDC.64 R4, c[0x0][0x988] ;  /* 0x00026200ff047b82 */ /* 0x000e620000000a00 */
[----:B------:R-:W1:Y:S02]  /*0110*/  LDCU.64 UR4, c[0x0][0x358] ;  /* 0x00006b00ff0477ac */ /* 0x000e640008000a00 */
[----:B-1----:R1:W5:Y:S01]  /*0120*/  LDG.E R41, desc[UR4][R4.64] ;  /* 0x0000000404297981 */ /* 0x002362000c1e1900 */
[----:B------:R-:W-:Y:S01]  /*0130*/  HFMA2 R94, -RZ, RZ, 0, 5.9604644775390625e-08 ;  /* 0x00000001ff5e7431 */ /* 0x000fe200000001ff */
[----:B------:R-:W-:Y:S05]  /*0140*/  BRA `(.L_x_0) ;  /* 0x00000000000c7947 */ /* 0x000fea0003800000 */
.L_x_1:
[----:B------:R-:W1:Y:S01]  /*0150*/  LDCU UR4, c[0x0][0x980] ;  /* 0x00013000ff0477ac */ /* 0x000e620008000800 */
[----:B------:R-:W-:Y:S01]  /*0160*/  HFMA2 R94, -RZ, RZ, 0, 5.9604644775390625e-08 ;  /* 0x00000001ff5e7431 */ /* 0x000fe200000001ff */
[----:B-1----:R-:W-:-:S07]  /*0170*/  MOV R41, UR4 ;  /* 0x0000000400297c02 */ /* 0x002fce0008000f00 */
.L_x_0:
[----:B------:R-:W2:Y:S02]  /*0180*/  LDCU.64 UR4, c[0x0][0x9b0] ;  /* 0x00013600ff0477ac */ /* 0x000ea40008000a00 */
[----:B--2---:R-:W-:-:S04]  /*0190*/  UISETP.NE.U32.AND UP0, UPT, UR4, URZ, UPT ;  /* 0x000000ff0400728c */ /* 0x004fc8000bf05070 */
[----:B------:R-:W-:-:S09]  /*01a0*/  UISETP.NE.AND.EX UP0, UPT, UR5, URZ, UPT, UP0 ;  /* 0x000000ff0500728c */ /* 0x000fd2000bf05300 */
[----:B------:R-:W-:Y:S05]  /*01b0*/  BRA.U UP0, `(.L_x_2) ;  /* 0x0000000100287547 */ /* 0x000fea000b800000 */
[----:B------:R-:W2:Y:S02]  /*01c0*/  LDCU.64 UR4, c[0x0][0x9a8] ;  /* 0x00013500ff0477ac */ /* 0x000ea40008000a00 */
[----:B--2---:R-:W-:-:S04]  /*01d0*/  UISETP.NE.U32.AND UP0, UPT, UR4, URZ, UPT ;  /* 0x000000ff0400728c */ /* 0x004fc8000bf05070 */
[----:B------:R-:W-:-:S09]  /*01e0*/  UISETP.NE.AND.EX UP0, UPT, UR5, URZ, UPT, UP0 ;  /* 0x000000ff0500728c */ /* 0x000fd2000bf05300 */
[----:B------:R-:W-:Y:S05]  /*01f0*/  BRA.U !UP0, `(.L_x_3) ;  /* 0x0000000108107547 */ /* 0x000fea000b800000 */
[----:B------:R-:W2:Y:S01]  /*0200*/  LDC.64 R38, c[0x0][0x9a8] ;  /* 0x00026a00ff267b82 */ /* 0x000ea20000000a00 */
[----:B------:R-:W2:Y:S02]  /*0210*/  LDCU.64 UR4, c[0x0][0x358] ;  /* 0x00006b00ff0477ac */ /* 0x000ea40008000a00 */
[----:B--2---:R2:W5:Y:S01]  /*0220*/  LDG.E R38, desc[UR4][R38.64] ;  /* 0x0000000426267981 */ /* 0x004562000c1e1900 */
[----:B------:R-:W-:Y:S05]  /*0230*/  BRA `(.L_x_2) ;  /* 0x0000000000087947 */ /* 0x000fea0003800000 */
.L_x_3:
[----:B------:R-:W2:Y:S02]  /*0240*/  LDCU UR4, c[0x0][0x9a0] ;  /* 0x00013400ff0477ac */ /* 0x000ea40008000800 */
[----:B--2---:R-:W-:Y:S02]  /*0250*/  MOV R38, UR4 ;  /* 0x0000000400267c02 */ /* 0x004fe40008000f00 */
.L_x_2:
[----:B-1----:R-:W1:Y:S01]  /*0260*/  LDC.64 R4, c[0x0][0x988] ;  /* 0x00026200ff047b82 */ /* 0x002e620000000a00 */
[----:B------:R-:W-:Y:S01]  /*0270*/  IMAD.U32 R0, RZ, RZ, UR15 ;  /* 0x0000000fff007e24 */ /* 0x000fe2000f8e00ff */
[----:B------:R-:W-:Y:S01]  /*0280*/  ISETP.EQ.U32.AND P4, PT, R2, RZ, PT ;  /* 0x000000ff0200720c */ /* 0x000fe20003f82070 */
[----:B------:R-:W-:Y:S03]  /*0290*/  BSSY.RECONVERGENT B0, `(.L_x_4) ;  /* 0x0000012000007945 */ /* 0x000fe60003800200 */
[----:B------:R-:W-:Y:S02]  /*02a0*/  ISETP.NE.OR P1, PT, R0, 0x1, !P2 ;  /* 0x000000010000780c */ /* 0x000fe40005725670 */
[----:B-1----:R-:W-:-:S04]  /*02b0*/  ISETP.NE.U32.AND P0, PT, R4, RZ, PT ;  /* 0x000000ff0400720c */ /* 0x002fc80003f05070 */
[----:B------:R-:W-:-:S13]  /*02c0*/  ISETP.NE.AND.EX P0, PT, R5, RZ, PT, P0 ;  /* 0x000000ff0500720c */ /* 0x000fda0003f05300 */
[----:B------:R-:W-:Y:S01]  /*02d0*/  VOTEU.ANY UP3, P0 ;  /* 0x0000000000ff7886 */ /* 0x000fe20000060100 */
[----:B------:R-:W-:Y:S02]  /*02e0*/  PLOP3.LUT P3, PT, PT, PT, UP3, 0x80, 0x8 ;  /* 0x000000000008781c */ /* 0x000fe40003f6f038 */
[----:B------:R-:W-:Y:S02]  /*02f0*/  ISETP.NE.OR P0, PT, R0, 0x3, !P2 ;  /* 0x000000030000780c */ /* 0x000fe40005705670 */
[----:B------:R-:W-:-:S04]  /*0300*/  ISETP.EQ.OR.EX P5, PT, R3, RZ, !P3, P4 ;  /* 0x000000ff0300720c */ /* 0x000fc80005fa2740 */
[----:B------:R-:W-:Y:S01]  /*0310*/  P2R R98, PR, RZ, 0x20 ;  /* 0x00000020ff627803 */ /* 0x000fe20000000000 */
[----:B------:R-:W-:Y:S05]  /*0320*/  @P1 BRA `(.L_x_5) ;  /* 0x0000000000201947 */ /* 0x000fea0003800000 */
[----:B------:R-:W1:Y:S02]  /*0330*/  LDCU.64 UR4, c[0x0][0x348] ;  /* 0x00006900ff0477ac */ /* 0x000e640008000a00 */
[----:B-1----:R-:W-:Y:S02]  /*0340*/  UIADD3 UR6, UP1, UPT, UR4, 0x80, URZ ;  /* 0x0000008004067890 */ /* 0x002fe4000ff3e0ff */
[----:B------:R-:W-:Y:S02]  /*0350*/  UIADD3 UR4, UP0, UPT, UR4, 0x180, URZ ;  /* 0x0000018004047890 */ /* 0x000fe4000ff1e0ff */
[----:B------:R-:W-:Y:S02]  /*0360*/  UIADD3.X UR7, UPT, UPT, URZ, UR5, URZ, UP1, !UPT ;  /* 0x00000005ff077290 */ /* 0x000fe40008ffe4ff */
[----:B------:R-:W-:-:S07]  /*0370*/  UIADD3.X UR5, UPT, UPT, URZ, UR5, URZ, UP0, !UPT ;  /* 0x00000005ff057290 */ /* 0x000fce00087fe4ff */
[----:B------:R1:W-:Y:S02]  /*0380*/  UTMACCTL.PF [UR6] ;  /* 0x00000000060079b9 */ /* 0x0003e40008040000 */
[----:B------:R1:W-:Y:S02]  /*0390*/  UTMACCTL.PF [UR4] ;  /* 0x00000000040079b9 */ /* 0x0003e40008040000 */
[----:B-1----:R-:W-:Y:S01]  /*03a0*/  NOP ;  /* 0x0000000000007918 */ /* 0x002fe20000000000 */
.L_x_5:
[----:B------:R-:W-:Y:S05]  /*03b0*/  BSYNC.RECONVERGENT B0 ;  /* 0x0000000000007941 */ /* 0x000fea0003800200 */
.L_x_4:
[----:B------:R-:W-:Y:S04]  /*03c0*/  BSSY.RECONVERGENT B0, `(.L_x_6) ;  /* 0x000000a000007945 */ /* 0x000fe80003800200 */
        /* <DEDUP_REMOVED lines=9> */
.L_x_7:
[----:B------:R-:W-:Y:S05]  /*0460*/  BSYNC.RECONVERGENT B0 ;  /* 0x0000000000007941 */ /* 0x000fea0003800200 */
.L_x_6:
[----:B------:R-:W-:Y:S01]  /*0470*/  UPLOP3.LUT UP2, UPT, UPT, UPT, UPT, 0x80, 0x8 ;  /* 0x000000000008789c */ /* 0x000fe20003f4f070 */
[----:B------:R-:W-:Y:S10]  /*0480*/  @!P5 BRA `(.L_x_8) ;  /* 0x000000000024d947 */ /* 0x000ff40003800000 */
[----:B------:R-:W-:Y:S01]  /*0490*/  ISETP.NE.U32.AND P1, PT, R2, RZ, PT ;  /* 0x000000ff0200720c */ /* 0x000fe20003f25070 */
[----:B------:R-:W-:Y:S01]  /*04a0*/  USEL UR4, URZ, 0xffffffff, UP3 ;  /* 0xffffffffff047887 */ /* 0x000fe20009800000 */
[----:B-----5:R-:W-:Y:S02]  /*04b0*/  FSETP.NEU.AND P0, PT, R41, RZ, PT ;  /* 0x000000ff2900720b */ /* 0x020fe40003f0d000 */
[----:B------:R-:W-:-:S11]  /*04c0*/  ISETP.NE.AND.EX P1, PT, R3, RZ, PT, P1 ;  /* 0x000000ff0300720c */ /* 0x000fd60003f25310 */
[----:B------:R-:W-:Y:S02]  /*04d0*/  VOTEU.ANY UP0, P0 ;  /* 0x0000000000ff7886 */ /* 0x000fe40000000100 */
[----:B------:R-:W-:-:S05]  /*04e0*/  VOTEU.ANY UP1, P1 ;  /* 0x0000000000ff7886 */ /* 0x000fca0000820100 */
[----:B------:R-:W-:-:S04]  /*04f0*/  @!UP1 USEL UR4, URZ, 0xffffffff, UP0 ;  /* 0xffffffffff049887 */ /* 0x000fc80008000000 */
[----:B------:R-:W-:-:S04]  /*0500*/  ULOP3.LUT UR4, UR4, 0x1, URZ, 0xc0, !UPT ;  /* 0x0000000104047892 */ /* 0x000fc8000f8ec0ff */
[----:B------:R-:W-:-:S11]  /*0510*/  UISETP.NE.U32.AND UP2, UPT, UR4, 0x1, UPT ;  /* 0x000000010400788c */ /* 0x000fd6000bf45070 */
.L_x_8:
[----:B------:R-:W1:Y:S01]  /*0520*/  SHFL.IDX PT, R2, R95, RZ, 0x1f ;  /* 0x00001fff5f027589 */ /* 0x000e6200000e0000 */
[----:B------:R-:W-:-:S04]  /*0530*/  UISETP.NE.AND UP0, UPT, UR15, 0x2, UPT ;  /* 0x000000020f00788c */ /* 0x000fc8000bf05270 */
[----:B------:R-:W-:Y:S01]  /*0540*/  USEL UR46, URZ, 0x1, UP0 ;  /* 0x00000001ff2e7887 */ /* 0x000fe20008000000 */
[----:B-1----:R-:W-:-:S13]  /*0550*/  ISETP.NE.AND P0, PT, R2, RZ, PT ;  /* 0x000000ff0200720c */ /* 0x002fda0003f05270 */
[----:B------:R-:W-:Y:S05]  /*0560*/  @P0 BRA `(.L_x_9) ;  /* 0x0000000000b40947 */ /* 0x000fea0003800000 */
[----:B------:R-:W-:Y:S01]  /*0570*/  ELECT P0, URZ, PT ;  /* 0x0000000000ff782f */ /* 0x000fe20003800000 */
[----:B------:R-:W-:-:S12]  /*0580*/  BSSY.RECONVERGENT B0, `(.L_x_9) ;  /* 0x000002b000007945 */ /* 0x000fd80003800200 */
[----:B------:R-:W-:Y:S05]  /*0590*/  @!P0 BRA `(.L_x_10) ;  /* 0x0000000000a48947 */ /* 0x000fea0003800000 */
[----:B------:R-:W1:Y:S01]  /*05a0*/  S2UR UR4, SR_CgaCtaId ;  /* 0x00000000000479c3 */ /* 0x000e620000008800 */
[----:B------:R-:W-:Y:S01]  /*05b0*/  UMOV UR5, 0x400 ;  /* 0x0000040000057882 */ /* 0x000fe20000000000 */
[----:B------:R-:W-:Y:S02]  /*05c0*/  UMOV UR6, 0x1 ;  /* 0x0000000100067882 */ /* 0x000fe40000000000 */
[----:B------:R-:W-:-:S04]  /*05d0*/  UIADD3 UR6, UPT, UPT, -UR6, 0x100000, URZ ;  /* 0x0010000006067890 */ /* 0x000fc8000fffe1ff */
[----:B------:R-:W-:Y:S02]  /*05e0*/  USHF.L.U32 UR7, UR6, 0xb, URZ ;  /* 0x0000000b06077899 */ /* 0x000fe400080006ff */
[----:B------:R-:W-:Y:S02]  /*05f0*/  USHF.L.U32 UR6, UR6, 0x1, URZ ;  /* 0x0000000106067899 */ /* 0x000fe400080006ff */
[----:B-1----:R-:W-:Y:S01]  /*0600*/  ULEA UR4, UR4, UR5, 0x18 ;  /* 0x0000000504047291 */ /* 0x002fe2000f8ec0ff */
[----:B------:R-:W1:Y:S11]  /*0610*/  FENCE.VIEW.ASYNC.S ;  /* 0x00000000000073c6 */ /* 0x000e760000000000 */
[----:B-1----:R1:W3:Y:S01]  /*0620*/  SYNCS.EXCH.64 URZ, [UR4], UR6 ;  /* 0x0000000604ff75b2 */ /* 0x0022e20008000100 */
[----:B------:R1:W4:Y:S01]  /*0630*/  SYNCS.EXCH.64 URZ, [UR4+0x80], UR6 ;  /* 0x0000800604ff75b2 */ /* 0x0003220008000100 */
[----:B------:R1:W1:Y:S01]  /*0640*/  SYNCS.EXCH.64 URZ, [UR4+0x8], UR6 ;  /* 0x0000080604ff75b2 */ /* 0x0002620008000100 */
        /* <DEDUP_REMOVED lines=29> */
[----:B---34-:R-:W-:Y:S01]  /*0820*/  NOP ;  /* 0x0000000000007918 */ /* 0x018fe20000000000 */
.L_x_10:
[----:B-1----:R-:W-:Y:S05]  /*0830*/  BSYNC.RECONVERGENT B0 ;  /* 0x0000000000007941 */ /* 0x002fea0003800200 */
.L_x_9:
[----:B------:R-:W1:Y:S01]  /*0840*/  SHFL.IDX PT, R2, R95, RZ, 0x1f ;  /* 0x00001fff5f027589 */ /* 0x000e6200000e0000 */
[----:B------:R-:W-:Y:S01]  /*0850*/  NOP ;  /* 0x0000000000007918 */ /* 0x000fe20000000000 */
[----:B-1----:R-:W-:-:S13]  /*0860*/  ISETP.NE.AND P0, PT, R2, 0x1, PT ;  /* 0x000000010200780c */ /* 0x002fda0003f05270 */
[----:B------:R-:W-:Y:S05]  /*0870*/  @P0 BRA `(.L_x_11) ;  /* 0x0000000000500947 */ /* 0x000fea0003800000 */
[----:B------:R-:W1:Y:S01]  /*0880*/  S2UR UR4, SR_CgaCtaId ;  /* 0x00000000000479c3 */ /* 0x000e620000008800 */
[----:B------:R-:W-:Y:S01]  /*0890*/  UMOV UR5, 0x400 ;  /* 0x0000040000057882 */ /* 0x000fe20000000000 */
[----:B------:R-:W-:Y:S01]  /*08a0*/  UMOV UR8, 0x20 ;  /* 0x0000002000087882 */ /* 0x000fe20000000000 */
[----:B------:R-:W-:Y:S01]  /*08b0*/  UMOV UR6, 0x80 ;  /* 0x0000008000067882 */ /* 0x000fe20000000000 */
[----:B------:R-:W-:-:S04]  /*08c0*/  UIADD3 UR8, UPT, UPT, -UR8, 0x100000, URZ ;  /* 0x0010000008087890 */ /* 0x000fc8000fffe1ff */
[----:B------:R-:W-:Y:S02]  /*08d0*/  USHF.L.U32 UR9, UR8, 0xb, URZ ;  /* 0x0000000b08097899 */ /* 0x000fe400080006ff */
[----:B------:R-:W-:Y:S02]  /*08e0*/  USHF.L.U32 UR8, UR8, 0x1, URZ ;  /* 0x0000000108087899 */ /* 0x000fe400080006ff */
[----:B------:R-:W-:-:S04]  /*08f0*/  UIADD3 UR6, UPT, UPT, -UR6, 0x100000, URZ ;  /* 0x0010000006067890 */ /* 0x000fc8000fffe1ff */
[----:B------:R-:W-:Y:S02]  /*0900*/  USHF.L.U32 UR7, UR6, 0xb, URZ ;  /* 0x0000000b06077899 */ /* 0x000fe400080006ff */
[----:B------:R-:W-:Y:S01]  /*0910*/  USHF.L.U32 UR6, UR6, 0x1, URZ ;  /* 0x0000000106067899 */ /* 0x000fe200080006ff */
[----:B------:R-:W-:Y:S01]  /*0920*/  ELECT P0, URZ, PT ;  /* 0x0000000000ff782f */ /* 0x000fe20003800000 */
[----:B-1----:R-:W-:Y:S01]  /*0930*/  ULEA UR4, UR4, UR5, 0x18 ;  /* 0x0000000504047291 */ /* 0x002fe2000f8ec0ff */
[----:B------:R-:W1:Y:S11]  /*0940*/  FENCE.VIEW.ASYNC.S ;  /* 0x00000000000073c6 */ /* 0x000e760000000000 */
[----:B-1----:R1:W3:Y:S01]  /*0950*/  SYNCS.EXCH.64 URZ, [UR4+0x100], UR8 ;  /* 0x0001000804ff75b2 */ /* 0x0022e20008000100 */
[----:B------:R1:W4:Y:S01]  /*0960*/  SYNCS.EXCH.64 URZ, [UR4+0x118], UR6 ;  /* 0x0001180604ff75b2 */ /* 0x0003220008000100 */
[----:B------:R1:W1:Y:S01]  /*0970*/  SYNCS.EXCH.64 URZ, [UR4+0x108], UR8 ;  /* 0x0001080804ff75b2 */ /* 0x0002620008000100 */
[----:B------:R1:W1:Y:S01]  /*0980*/  SYNCS.EXCH.64 URZ, [UR4+0x120], UR6 ;  /* 0x0001200604ff75b2 */ /* 0x0002620008000100 */
[----:B------:R1:W1:Y:S01]  /*0990*/  SYNCS.EXCH.64 URZ, [UR4+0x110], UR8 ;  /* 0x0001100804ff75b2 */ /* 0x0002620008000100 */
[----:B------:R1:W1:Y:S01]  /*09a0*/  SYNCS.EXCH.64 URZ, [UR4+0x128], UR6 ;  /* 0x0001280604ff75b2 */ /* 0x0002620008000100 */
[----:B------:R-:W-:Y:S01]  /*09b0*/  NOP ;  /* 0x0000000000007918 */ /* 0x000fe20000000000 */
.L_x_11:
[----:B------:R-:W2:Y:S01]  /*09c0*/  SHFL.IDX PT, R2, R95, RZ, 0x1f ;  /* 0x00001fff5f027589 */ /* 0x000ea200000e0000 */
[----:B------:R-:W-:Y:S01]  /*09d0*/  NOP ;  /* 0x0000000000007918 */ /* 0x000fe20000000000 */
[----:B--2---:R-:W-:-:S13]  /*09e0*/  ISETP.NE.AND P0, PT, R2, 0x3, PT ;  /* 0x000000030200780c */ /* 0x004fda0003f05270 */
[----:B------:R-:W-:Y:S05]  /*09f0*/  @P0 BRA `(.L_x_12) ;  /* 0x0000000000300947 */ /* 0x000fea0003800000 */
[----:B-1----:R-:W1:Y:S01]  /*0a00*/  S2UR UR4, SR_CgaCtaId ;  /* 0x00000000000479c3 */ /* 0x002e620000008800 */
[----:B------:R-:W-:Y:S01]  /*0a10*/  UMOV UR6, 0x400 ;  /* 0x0000040000067882 */ /* 0x000fe20000000000 */
[----:B------:R-:W-:Y:S01]  /*0a20*/  UMOV UR5, 0x20 ;  /* 0x0000002000057882 */ /* 0x000fe20000000000 */
[----:B------:R-:W-:Y:S01]  /*0a30*/  ELECT P0, URZ, PT ;  /* 0x0000000000ff782f */ /* 0x000fe20003800000 */
[----:B-1----:R-:W-:Y:S02]  /*0a40*/  ULEA UR6, UR4, UR6, 0x18 ;  /* 0x0000000604067291 */ /* 0x002fe4000f8ec0ff */
[----:B------:R-:W-:-:S04]  /*0a50*/  UIADD3 UR4, UPT, UPT, -UR5, 0x100000, URZ ;  /* 0x0010000005047890 */ /* 0x000fc8000fffe1ff */
[----:B------:R-:W-:Y:S02]  /*0a60*/  USHF.L.U32 UR5, UR4, 0xb, URZ ;  /* 0x0000000b04057899 */ /* 0x000fe400080006ff */
[----:B------:R-:W-:Y:S01]  /*0a70*/  USHF.L.U32 UR4, UR4, 0x1, URZ ;  /* 0x0000000104047899 */ /* 0x000fe200080006ff */
[----:B------:R-:W1:Y:S11]  /*0a80*/  FENCE.VIEW.ASYNC.S ;  /* 0x00000000000073c6 */ /* 0x000e760000000000 */
[----:B-1----:R2:W1:Y:S01]  /*0a90*/  SYNCS.EXCH.64 URZ, [UR6+0x130], UR4 ;  /* 0x0001300406ff75b2 */ /* 0x0024620008000100 */
[----:B------:R2:W1:Y:S02]  /*0aa0*/  SYNCS.EXCH.64 URZ, [UR6+0x138], UR4 ;  /* 0x0001380406ff75b2 */ /* 0x0004640008000100 */
[----:B--2---:R-:W-:Y:S01]  /*0ab0*/  NOP ;  /* 0x0000000000007918 */ /* 0x004fe20000000000 */
.L_x_12:
[----:B------:R-:W2:Y:S01]  /*0ac0*/  SHFL.IDX PT, R2, R95, RZ, 0x1f ;  /* 0x00001fff5f027589 */ /* 0x000ea200000e0000 */
[----:B------:R-:W-:Y:S01]  /*0ad0*/  NOP ;  /* 0x0000000000007918 */ /* 0x000fe20000000000 */
[----:B--2---:R-:W-:-:S13]  /*0ae0*/  ISETP.NE.AND P0, PT, R2, 0x4, PT ;  /* 0x000000040200780c */ /* 0x004fda0003f05270 */
[----:B------:R-:W-:Y:S05]  /*0af0*/  @P0 BRA `(.L_x_13) ;  /* 0x0000000000440947 */ /* 0x000fea0003800000 */
[----:B-1----:R-:W1:Y:S01]  /*0b00*/  S2UR UR6, SR_CgaCtaId ;  /* 0x00000000000679c3 */ /* 0x002e620000008800 */
[----:B------:R-:W-:Y:S01]  /*0b10*/  UMOV UR4, 0x100 ;  /* 0x0000010000047882 */ /* 0x000fe20000000000 */
[----:B------:R-:W-:Y:S01]  /*0b20*/  UMOV UR5, 0x400 ;  /* 0x0000040000057882 */ /* 0x000fe20000000000 */
[----:B------:R-:W-:Y:S01]  /*0b30*/  USEL UR4, UR4, 0xe0, UP2 ;  /* 0x000000e004047887 */ /* 0x000fe20009000000 */
[----:B------:R-:W-:Y:S01]  /*0b40*/  UMOV UR8, 0x1 ;  /* 0x0000000100087882 */ /* 0x000fe20000000000 */
[----:B------:R-:W-:Y:S01]  /*0b50*/  ELECT P0, URZ, PT ;  /* 0x0000000000ff782f */ /* 0x000fe20003800000 */
[----:B------:R-:W-:-:S04]  /*0b60*/  UIADD3 UR8, UPT, UPT, -UR8, 0x100000, URZ ;  /* 0x0010000008087890 */ /* 0x000fc8000fffe1ff */
[----:B------:R-:W-:Y:S02]  /*0b70*/  USHF.L.U32 UR9, UR8, 0xb, URZ ;  /* 0x0000000b08097899 */ /* 0x000fe400080006ff */
[----:B------:R-:W-:Y:S02]  /*0b80*/  USHF.L.U32 UR8, UR8, 0x1, URZ ;  /* 0x0000000108087899 */ /* 0x000fe400080006ff */
[----:B-1----:R-:W-:Y:S02]  /*0b90*/  ULEA UR6, UR6, UR5, 0x18 ;  /* 0x0000000506067291 */ /* 0x002fe4000f8ec0ff */
[----:B------:R-:W-:-:S04]  /*0ba0*/  UIADD3 UR4, UPT, UPT, -UR4, 0x100000, URZ ;  /* 0x0010000004047890 */ /* 0x000fc8000fffe1ff */
[----:B------:R-:W-:Y:S02]  /*0bb0*/  USHF.L.U32 UR5, UR4, 0xb, URZ ;  /* 0x0000000b04057899 */ /* 0x000fe400080006ff */
[----:B------:R-:W-:Y:S01]  /*0bc0*/  USHF.L.U32 UR4, UR4, 0x1, URZ ;  /* 0x0000000104047899 */ /* 0x000fe200080006ff */
[----:B------:R-:W1:Y:S03]  /*0bd0*/  FENCE.VIEW.ASYNC.S ;  /* 0x00000000000073c6 */ /* 0x000e660000000000 */
[----:B-1----:R2:W1:Y:S08]  /*0be0*/  SYNCS.EXCH.64 URZ, [UR6+0x140], UR8 ;  /* 0x0001400806ff75b2 */ /* 0x0024700008000100 */
[----:B------:R2:W1:Y:S02]  /*0bf0*/  SYNCS.EXCH.64 URZ, [UR6+0x148], UR4 ;  /* 0x0001480406ff75b2 */ /* 0x0004640008000100 */
[----:B--2---:R-:W-:Y:S01]  /*0c00*/  NOP ;  /* 0x0000000000007918 */ /* 0x004fe20000000000 */
.L_x_13:
[----:B------:R-:W2:Y:S01]  /*0c10*/  SHFL.IDX PT, R2, R95, RZ, 0x1f ;  /* 0x00001fff5f027589 */ /* 0x000ea200000e0000 */
[----:B------:R-:W1:Y:S01]  /*0c20*/  S2UR UR28, SR_CTAID.X ;  /* 0x00000000001c79c3 */ /* 0x000e620000002500 */
[----:B------:R-:W-:-:S07]  /*0c30*/  NOP ;  /* 0x0000000000007918 */ /* 0x000fce0000000000 */
[----:B------:R-:W1:Y:S01]  /*0c40*/  S2UR UR22, SR_CTAID.Y ;  /* 0x00000000001679c3 */ /* 0x000e620000002600 */
[----:B--2---:R-:W-:-:S13]  /*0c50*/  ISETP.NE.AND P0, PT, R2, 0x5, PT ;  /* 0x000000050200780c */ /* 0x004fda0003f05270 */
[----:B-1----:R-:W-:Y:S05]  /*0c60*/  @P0 BRA `(.L_x_14) ;  /* 0x0000000000480947 */ /* 0x002fea0003800000 */
        /* <DEDUP_REMOVED lines=13> */
[----:B-1----:R1:W2:Y:S01]  /*0d40*/  SYNCS.EXCH.64 URZ, [UR4+0x150], UR8 ;  /* 0x0001500804ff75b2 */ /* 0x0022a20008000100 */
[----:B------:R1:W1:Y:S01]  /*0d50*/  SYNCS.EXCH.64 URZ, [UR4+0x160], UR6 ;  /* 0x0001600604ff75b2 */ /* 0x0002620008000100 */
[----:B------:R1:W1:Y:S01]  /*0d60*/  SYNCS.EXCH.64 URZ, [UR4+0x158], UR8 ;  /* 0x0001580804ff75b2 */ /* 0x0002620008000100 */
[----:B------:R1:W1:Y:S01]  /*0d70*/  SYNCS.EXCH.64 URZ, [UR4+0x168], UR6 ;  /* 0x0001680604ff75b2 */ /* 0x0002620008000100 */
[----:B------:R-:W-:Y:S01]  /*0d80*/  NOP ;  /* 0x0000000000007918 */ /* 0x000fe20000000000 */
.L_x_14:
[----:B------:R-:W-:-:S05]  /*0d90*/  CS2R.32 R89, SR_CgaSize ;  /* 0x0000000000597805 */ /* 0x000fca0000008a00 */
[----:B------:R-:W-:-:S05]  /*0da0*/  IMAD R89, R89, -0xa0, RZ ;  /* 0xffffff6059597824 */ /* 0x000fca00078e02ff */
[----:B------:R-:W-:-:S14]  /*0db0*/  R2UR UR5, R89 ;  /* 0x00000000590572ca */ /* 0x000fdc00000e0000 */
[----:B------:R-:W3:Y:S01]  /*0dc0*/  LDCU UR5, c[0x0][UR5+0x2b0] ;  /* 0x00005600050577ac */ /* 0x000ee20008000800 */
[----:B------:R-:W-:Y:S02]  /*0dd0*/  I2FP.F32.U32 R5, UR28 ;  /* 0x0000001c00057c45 */ /* 0x000fe40008201000 */
[----:B------:R-:W-:-:S05]  /*0de0*/  CS2R.32 R2, SR_CgaSize ;  /* 0x0000000000027805 */ /* 0x000fca0000008a00 */
[----:B------:R-:W-:-:S06]  /*0df0*/  IMAD R2, R2, -0xa0, RZ ;  /* 0xffffff6002027824 */ /* 0x000fcc00078e02ff */
[----:B------:R-:W4:Y:S01]  /*0e00*/  LDC R2, c[0x0][R2+0x2a0] ;  /* 0x0000a80002027b82 */ /* 0x000f220000000800 */
[----:B------:R-:W-:Y:S02]  /*0e10*/  I2FP.F32.U32 R4, UR22 ;  /* 0x0000001600047c45 */ /* 0x000fe40008201000 */
[----:B------:R-:W-:-:S05]  /*0e20*/  CS2R.32 R89, SR_CgaSize ;  /* 0x0000000000597805 */ /* 0x000fca0000008a00 */
[----:B------:R-:W-:-:S05]  /*0e30*/  IMAD R89, R89, -0xa0, RZ ;  /* 0xffffff6059597824 */ /* 0x000fca00078e02ff */
[----:B-1----:R-:W-:-:S14]  /*0e40*/  R2UR UR4, R89 ;  /* 0x00000000590472ca */ /* 0x002fdc00000e0000 */
[----:B------:R-:W1:Y:S01]  /*0e50*/  LDCU UR4, c[0x0][UR4+0x2b4] ;  /* 0x00005680040477ac */ /* 0x000e620008000800 */
[----:B------:R-:W-:Y:S01]  /*0e60*/  NOP ;  /* 0x0000000000007918 */ /* 0x000fe20000000000 */
[----:B------:R-:W2:Y:S01]  /*0e70*/  S2R R17, SR_CTAID.Z ;  /* 0x0000000000117919 */ /* 0x000ea20000002700 */
[----:B------:R-:W4:Y:S01]  /*0e80*/  LDCU UR18, c[0x0][0xc24] ;  /* 0x00018480ff1277ac */ /* 0x000f220008000800 */
[----:B------:R-:W-:-:S05]  /*0e90*/  CS2R.32 R3, SR_CgaSize ;  /* 0x0000000000037805 */ /* 0x000fca0000008a00 */
[----:B------:R-:W-:-:S06]  /*0ea0*/  IMAD R3, R3, -0xa0, RZ ;  /* 0xffffff6003037824 */ /* 0x000fcc00078e02ff */
[----:B------:R-:W2:Y:S01]  /*0eb0*/  LDC R3, c[0x0][R3+0x2a4] ;  /* 0x0000a90003037b82 */ /* 0x000ea20000000800 */
[----:B---3--:R-:W-:Y:S01]  /*0ec0*/  FMUL R5, R5, UR5 ;  /* 0x0000000505057c20 */ /* 0x008fe20008400000 */
[----:B-1----:R-:W-:-:S03]  /*0ed0*/  FMUL R4, R4, UR4 ;  /* 0x0000000404047c20 */ /* 0x002fc60008400000 */
[----:B------:R-:W1:Y:S01]  /*0ee0*/  F2I.U32.TRUNC.NTZ R89, R5 ;  /* 0x0000000500597305 */ /* 0x000e62000020f000 */
[----:B----4-:R-:W-:-:S07]  /*0ef0*/  UISETP.GE.AND UP0, UPT, UR18, 0x1, UPT ;  /* 0x000000011200788c */ /* 0x010fce000bf06270 */
[----:B------:R-:W3:Y:S01]  /*0f00*/  F2I.U32.TRUNC.NTZ R88, R4 ;  /* 0x0000000400587305 */ /* 0x000ee2000020f000 */
[----:B-1----:R-:W-:-:S05]  /*0f10*/  IADD3 R89, PT, PT, -R89, RZ, RZ ;  /* 0x000000ff59597210 */ /* 0x002fca0007ffe1ff */
[----:B------:R-:W-:Y:S01]  /*0f20*/  IMAD R89, R2, R89, UR28 ;  /* 0x0000001c02597e24 */ /* 0x000fe2000f8e0259 */
[----:B---3--:R-:W-:-:S05]  /*0f30*/  IADD3 R88, PT, PT, -R88, RZ, RZ ;  /* 0x000000ff58587210 */ /* 0x008fca0007ffe1ff */
[----:B--2---:R-:W-:Y:S01]  /*0f40*/  IMAD R88, R3, R88, UR22 ;  /* 0x0000001603587e24 */ /* 0x004fe2000f8e0258 */
[----:B------:R-:W-:Y:S06]  /*0f50*/  BAR.SYNC.DEFER_BLOCKING 0x0 ;  /* 0x0000000000007b1d */ /* 0x000fec0000010000 */
[----:B------:R-:W-:Y:S05]  /*0f60*/  BRA.U !UP0, `(.L_x_15) ;  /* 0x0000000108d47547 */ /* 0x000fea000b800000 */
[----:B------:R-:W1:Y:S01]  /*0f70*/  LDCU.128 UR24, c[0x0][0xc10] ;  /* 0x00018200ff1877ac */ /* 0x000e620008000c00 */
[----:B------:R-:W2:Y:S01]  /*0f80*/  LDCU UR14, c[0x0][0x370] ;  /* 0x00006e00ff0e77ac */ /* 0x000ea20008000800 */
[----:B------:R-:W3:Y:S01]  /*0f90*/  LDCU UR8, c[0x0][0x374] ;  /* 0x00006e80ff0877ac */ /* 0x000ee20008000800 */
[----:B------:R-:W4:Y:S01]  /*0fa0*/  LDCU UR19, c[0x0][0xc0c] ;  /* 0x00018180ff1377ac */ /* 0x000f220008000800 */
[----:B------:R-:W4:Y:S01]  /*0fb0*/  LDCU UR9, c[0x0][0xc20] ;  /* 0x00018400ff0977ac */ /* 0x000f220008000800 */
[----:B------:R-:W4:Y:S01]  /*0fc0*/  LDCU.64 UR16, c[0x0][0xc28] ;  /* 0x00018500ff1077ac */ /* 0x000f220008000a00 */
[----:B-1----:R-:W-:Y:S02]  /*0fd0*/  UISETP.NE.AND UP0, UPT, UR26, 0x1, UPT ;  /* 0x000000011a00788c */ /* 0x002fe4000bf05270 */
[----:B---3--:R-:W-:Y:S02]  /*0fe0*/  UIMAD.WIDE.U32 UR4, UR8, UR27, URZ ;  /* 0x0000001b080472a5 */ /* 0x008fe4000f8e00ff */
[----:B--2---:R-:W-:-:S02]  /*0ff0*/  UIMAD.WIDE.U32 UR6, UR14, UR24, URZ ;  /* 0x000000180e0672a5 */ /* 0x004fc4000f8e00ff */
[----:B----4-:R-:W-:Y:S02]  /*1000*/  UISETP.NE.AND UP1, UPT, UR19, 0x1, UPT ;  /* 0x000000011300788c */ /* 0x010fe4000bf25270 */
[----:B------:R-:W-:Y:S01]  /*1010*/  UIMAD.WIDE.U32 UR10, UR22, UR27, URZ ;  /* 0x0000001b160a72a5 */ /* 0x000fe2000f8e00ff */
[----:B------:R-:W-:Y:S01]  /*1020*/  UMOV UR4, UR5 ;  /* 0x0000000500047c82 */ /* 0x000fe20008000000 */
[----:B------:R-:W-:Y:S02]  /*1030*/  UISETP.NE.AND UP4, UPT, UR18, 0x1, UPT ;  /* 0x000000011200788c */ /* 0x000fe4000bf85270 */
[----:B------:R-:W-:-:S03]  /*1040*/  @UP0 USHF.R.U32.HI UR8, URZ, UR9, UR4 ;  /* 0x00000009ff080299 */ /* 0x000fc60008011604 */
[----:B------:R-:W-:Y:S01]  /*1050*/  UMOV UR6, UR11 ;  /* 0x0000000b00067c82 */ /* 0x000fe20008000000 */
[----:B------:R-:W-:Y:S01]  /*1060*/  UMOV UR4, UR7 ;  /* 0x0000000700047c82 */ /* 0x000fe20008000000 */
[----:B------:R-:W-:Y:S02]  /*1070*/  USHF.R.U32.HI UR10, URZ, UR9, UR6 ;  /* 0x00000009ff0a7299 */ /* 0x000fe40008011606 */
[----:B------:R-:W-:Y:S02]  /*1080*/  @UP1 USHF.R.U32.HI UR14, URZ, UR25, UR4 ;  /* 0x00000019ff0e1299 */ /* 0x000fe40008011604 */
[----:B------:R-:W-:Y:S02]  /*1090*/  UIMAD.WIDE.U32 UR4, UR8, UR16, URZ ;  /* 0x00000010080472a5 */ /* 0x000fe4000f8e00ff */
[----:B------:R-:W-:Y:S02]  /*10a0*/  UIMAD.WIDE.U32 UR12, UR28, UR24, URZ ;  /* 0x000000181c0c72a5 */ /* 0x000fe4000f8e00ff */
[----:B------:R-:W-:-:S03]  /*10b0*/  UIMAD.WIDE.U32 UR6, UR14, UR16, URZ ;  /* 0x000000100e0672a5 */ /* 0x000fc6000f8e00ff */
[----:B------:R-:W-:Y:S02]  /*10c0*/  UMOV UR4, UR5 ;  /* 0x0000000500047c82 */ /* 0x000fe40008000000 */
[----:B------:R-:W-:Y:S01]  /*10d0*/  @UP4 USHF.R.U32.HI UR8, URZ, UR17, UR4 ;  /* 0x00000011ff084299 */ /* 0x000fe20008011604 */
[----:B------:R-:W-:Y:S02]  /*10e0*/  UMOV UR9, UR13 ;  /* 0x0000000d00097c82 */ /* 0x000fe40008000000 */
[----:B------:R-:W-:Y:S01]  /*10f0*/  UMOV UR4, UR7 ;  /* 0x0000000700047c82 */ /* 0x000fe20008000000 */
[----:B------:R-:W-:Y:S02]  /*1100*/  USHF.R.U32.HI UR25, URZ, UR25, UR9 ;  /* 0x00000019ff197299 */ /* 0x000fe40008011609 */
[----:B------:R-:W-:Y:S02]  /*1110*/  @UP4 USHF.R.U32.HI UR14, URZ, UR17, UR4 ;  /* 0x00000011ff0e4299 */ /* 0x000fe40008011604 */
[----:B------:R-:W-:-:S02]  /*1120*/  USEL UR9, UR22, UR10, !UP0 ;  /* 0x0000000a16097287 */ /* 0x000fc4000c000000 */
[----:B------:R-:W-:Y:S02]  /*1130*/  UIMAD UR4, UR8, UR18, URZ ;  /* 0x00000012080472a4 */ /* 0x000fe4000f8e02ff */
[----:B------:R-:W-:Y:S02]  /*1140*/  USEL UR6, UR28, UR25, !UP1 ;  /* 0x000000191c067287 */ /* 0x000fe4000c800000 */
[----:B------:R-:W-:Y:S02]  /*1150*/  UISETP.GE.AND UP0, UPT, UR9, UR4, UPT ;  /* 0x000000040900728c */ /* 0x000fe4000bf06270 */
[----:B------:R-:W-:Y:S02]  /*1160*/  UIMAD.WIDE.U32 UR4, UR9, UR16, URZ ;  /* 0x00000010090472a5 */ /* 0x000fe4000f8e00ff */
[----:B------:R-:W-:Y:S02]  /*1170*/  UIMAD UR7, UR14, UR18, URZ ;  /* 0x000000120e0772a4 */ /* 0x000fe4000f8e02ff */
[----:B------:R-:W-:-:S02]  /*1180*/  UIMAD.WIDE.U32 UR10, UR6, UR16, URZ ;  /* 0x00000010060a72a5 */ /* 0x000fc4000f8e00ff */
[----:B------:R-:W-:Y:S01]  /*1190*/  UISETP.GE.OR UP0, UPT, UR6, UR7, UP0 ;  /* 0x000000070600728c */ /* 0x000fe20008706670 */
[----:B------:R-:W-:Y:S01]  /*11a0*/  UMOV UR4, UR5 ;  /* 0x0000000500047c82 */ /* 0x000fe20008000000 */
[----:B------:R-:W-:Y:S02]  /*11b0*/  UIADD3 UR8, UPT, UPT, -UR9, URZ, URZ ;  /* 0x000000ff09087290 */ /* 0x000fe4000fffe1ff */
[----:B------:R-:W-:Y:S02]  /*11c0*/  USHF.R.U32.HI UR4, URZ, UR17, UR4 ;  /* 0x00000011ff047299 */ /* 0x000fe40008011604 */
[----:B------:R-:W-:Y:S02]  /*11d0*/  UIMAD UR22, UR26, UR8, UR22 ;  /* 0x000000081a1672a4 */ /* 0x000fe4000f8e0216 */
[----:B------:R-:W-:Y:S02]  /*11e0*/  USEL UR7, UR9, UR4, !UP4 ;  /* 0x0000000409077287 */ /* 0x000fe4000e000000 */
[----:B------:R-:W-:Y:S01]  /*11f0*/  UIADD3 UR10, UPT, UPT, -UR6, URZ, URZ ;  /* 0x000000ff060a7290 */ /* 0x000fe2000fffe1ff */
[----:B------:R-:W-:-:S02]  /*1200*/  @!UP0 UMOV UR4, UR11 ;  /* 0x0000000b00048c82 */ /* 0x000fc40008000000 */
[----:B------:R-:W-:Y:S02]  /*1210*/  @!UP0 USHF.R.U32.HI UR5, URZ, UR17, UR4 ;  /* 0x00000011ff058299 */ /* 0x000fe40008011604 */
[----:B------:R-:W-:Y:S02]  /*1220*/  UIADD3 UR4, UPT, UPT, -UR7, URZ, URZ ;  /* 0x000000ff07047290 */ /* 0x000fe4000fffe1ff */
[----:B------:R-:W-:Y:S02]  /*1230*/  @!UP0 USEL UR5, UR6, UR5, !UP4 ;  /* 0x0000000506058287 */ /* 0x000fe4000e000000 */
[----:B------:R-:W-:Y:S02]  /*1240*/  UIMAD UR8, UR18, UR4, UR9 ;  /* 0x00000004120872a4 */ /* 0x000fe4000f8e0209 */
[----:B------:R-:W-:Y:S02]  /*1250*/  @!UP0 UIADD3 UR4, UPT, UPT, UR7, -UR5, URZ ;  /* 0x8000000507048290 */ /* 0x000fe4000fffe0ff */
[----:B------:R-:W-:-:S02]  /*1260*/  @!UP0 UIMAD UR8, UR8, UR14, UR5 ;  /* 0x0000000e080882a4 */ /* 0x000fc4000f8e0205 */
[----:B------:R-:W-:Y:S02]  /*1270*/  @!UP0 UIMAD UR9, UR4, UR18, UR6 ;  /* 0x00000012040982a4 */ /* 0x000fe4000f8e0206 */
[----:B------:R-:W-:Y:S02]  /*1280*/  UIMAD UR4, UR19, UR10, UR28 ;  /* 0x0000000a130472a4 */ /* 0x000fe4000f8e021c */
[----:B------:R-:W-:Y:S01]  /*1290*/  UIMAD UR22, UR9, UR26, UR22 ;  /* 0x0000001a091672a4 */ /* 0x000fe2000f8e0216 */
[----:B------:R-:W-:Y:S02]  /*12a0*/  @!UP0 UMOV UR6, UR8 ;  /* 0x0000000800068c82 */ /* 0x000fe40008000000 */
[----:B------:R-:W-:-:S12]  /*12b0*/  UIMAD UR28, UR6, UR19, UR4 ;  /* 0x00000013061c72a4 */ /* 0x000fd8000f8e0204 */
.L_x_15:
[----:B------:R-:W1:Y:S02]  /*12c0*/  LDCU UR4, c[0x0][0xc30] ;  /* 0x00018600ff0477ac */ /* 0x000e640008000800 */
[----:B-1----:R-:W-:-:S09]  /*12d0*/  UISETP.NE.AND UP0, UPT, UR4, 0x1, UPT ;  /* 0x000000010400788c */ /* 0x002fd2000bf05270 */
[----:B------:R-:W-:Y:S05]  /*12e0*/  BRA.U UP0, `(.L_x_16) ;  /* 0x0000000100447547 */ /* 0x000fea000b800000 */
[----:B------:R-:W1:Y:S01]  /*12f0*/  LDCU.128 UR8, c[0x0][0xc10] ;  /* 0x00018200ff0877ac */ /* 0x000e620008000c00 */
[----:B------:R-:W2:Y:S01]  /*1300*/  LDCU UR12, c[0x0][0xc0c] ;  /* 0x00018180ff0c77ac */ /* 0x000ea20008000800 */
[----:B------:R-:W3:Y:S01]  /*1310*/  LDCU UR13, c[0x0][0xc20] ;  /* 0x00018400ff0d77ac */ /* 0x000ee20008000800 */
[----:B-1----:R-:W-:Y:S02]  /*1320*/  UIMAD.WIDE.U32 UR6, UR28, UR8, URZ ;  /* 0x000000081c0672a5 */ /* 0x002fe4000f8e00ff */
[----:B------:R-:W-:Y:S02]  /*1330*/  UIMAD.WIDE.U32 UR4, UR22, UR11, URZ ;  /* 0x0000000b160472a5 */ /* 0x000fe4000f8e00ff */
[----:B--2---:R-:W-:Y:S02]  /*1340*/  UISETP.NE.AND UP1, UPT, UR12, 0x1, UPT ;  /* 0x000000010c00788c */ /* 0x004fe4000bf25270 */
[----:B------:R-:W-:Y:S01]  /*1350*/  UISETP.NE.AND UP0, UPT, UR10, 0x1, UPT ;  /* 0x000000010a00788c */ /* 0x000fe2000bf05270 */
[----:B------:R-:W-:-:S02]  /*1360*/  UMOV UR6, UR7 ;  /* 0x0000000700067c82 */ /* 0x000fc40008000000 */
[----:B------:R-:W-:Y:S01]  /*1370*/  UMOV UR4, UR5 ;  /* 0x0000000500047c82 */ /* 0x000fe20008000000 */
[----:B------:R-:W-:Y:S02]  /*1380*/  USHF.R.U32.HI UR6, URZ, UR9, UR6 ;  /* 0x00000009ff067299 */ /* 0x000fe40008011606 */
[----:B---3--:R-:W-:Y:S02]  /*1390*/  USHF.R.U32.HI UR4, URZ, UR13, UR4 ;  /* 0x0000000dff047299 */ /* 0x008fe40008011604 */
[----:B------:R-:W-:Y:S02]  /*13a0*/  USEL UR5, UR28, UR6, !UP1 ;  /* 0x000000061c057287 */ /* 0x000fe4000c800000 */
[----:B------:R-:W-:-:S04]  /*13b0*/  USEL UR4, UR22, UR4, !UP0 ;  /* 0x0000000416047287 */ /* 0x000fc8000c000000 */
[----:B------:R-:W-:Y:S02]  /*13c0*/  UIADD3 UR6, UPT, UPT, UR5, -UR4, URZ ;  /* 0x8000000405067290 */ /* 0x000fe4000fffe0ff */
[----:B------:R-:W-:Y:S02]  /*13d0*/  UIADD3 UR4, UPT, UPT, -UR5, UR4, URZ ;  /* 0x0000000405047290 */ /* 0x000fe4000fffe1ff */
[----:B------:R-:W-:Y:S02]  /*13e0*/  UIMAD UR22, UR6, UR10, UR22 ;  /* 0x0000000a061672a4 */ /* 0x000fe4000f8e0216 */
[----:B------:R-:W-:-:S12]  /*13f0*/  UIMAD UR28, UR4, UR12, UR28 ;  /* 0x0000000c041c72a4 */ /* 0x000fd8000f8e021c */
.L_x_16:
[----:B------:R-:W-:Y:S01]  /*1400*/  BAR.SYNC.DEFER_BLOCKING 0x0 ;  /* 0x0000000000007b1d */ /* 0x000fe20000010000 */
[----:B------:R-:W-:Y:S01]  /*1410*/  UISETP.NE.AND UP0, UPT, UR15, 0x2, UPT ;  /* 0x000000020f00788c */ /* 0x000fe2000bf05270 */
[----:B------:R-:W-:Y:S02]  /*1420*/  ISETP.NE.OR P2, PT, R0, 0x2, !P2 ;  /* 0x000000020000780c */ /* 0x000fe40005745670 */
[----:B------:R-:W-:Y:S02]  /*1430*/  LOP3.LUT R0, R99, 0x1f, RZ, 0xc0, !PT ;  /* 0x0000001f63007812 */ /* 0x000fe400078ec0ff */
[----:B------:R-:W1:Y:S04]  /*1440*/  LDCU UR39, c[0x0][0xc24] ;  /* 0x00018480ff2777ac */ /* 0x000e680008000800 */
[----:B------:R-:W-:Y:S05]  /*1450*/  BRA.U UP0, `(.L_x_17) ;  /* 0x0000002500547547 */ /* 0x000fea000b800000 */
[----:B------:R-:W2:Y:S01]  /*1460*/  LDCU UR7, c[0x0][0x394] ;  /* 0x00007280ff0777ac */ /* 0x000ea20008000800 */
[----:B------:R-:W-:Y:S01]  /*1470*/  PLOP3.LUT P1, PT, PT, PT, UP2, 0x80, 0x8 ;  /* 0x000000000008781c */ /* 0x000fe20003f2f028 */
[----:B------:R-:W-:Y:S01]  /*1480*/  IMAD.MOV.U32 R2, RZ, RZ, RZ ;  /* 0x000000ffff027224 */ /* 0x000fe200078e00ff */
[----:B------:R-:W-:Y:S01]  /*1490*/  ISETP.EQ.OR P3, PT, R0, RZ, P2 ;  /* 0x000000ff0000720c */ /* 0x000fe20001762670 */
[----:B------:R-:W3:Y:S01]  /*14a0*/  LDCU UR6, c[0x0][0x5d8] ;  /* 0x0000bb00ff0677ac */ /* 0x000ee20008000800 */
[----:B------:R-:W-:Y:S01]  /*14b0*/  PLOP3.LUT P1, PT, P1, PT, PT, 0x8, 0x80 ;  /* 0x000000000080781c */ /* 0x000fe20000f2e170 */
[----:B------:R-:W4:Y:S01]  /*14c0*/  LDCU UR62, c[0x0][0x370] ;  /* 0x00006e00ff3e77ac */ /* 0x000f220008000800 */
[----:B------:R-:W1:Y:S01]  /*14d0*/  LDCU.64 UR54, c[0x0][0x348] ;  /* 0x00006900ff3677ac */ /* 0x000e620008000a00 */
[----:B------:R-:W1:Y:S01]  /*14e0*/  LDCU UR61, c[0x0][0x374] ;  /* 0x00006e80ff3d77ac */ /* 0x000e620008000800 */
[----:B--2---:R-:W-:Y:S02]  /*14f0*/  UIADD3 UR5, UPT, UPT, UR7, 0x1f, URZ ;  /* 0x0000001f07057890 */ /* 0x004fe4000fffe0ff */
[----:B---3--:R-:W-:-:S02]  /*1500*/  UIADD3 UR6, UPT, UPT, UR6, 0x3f, URZ ;  /* 0x0000003f06067890 */ /* 0x008fc4000fffe0ff */
[----:B------:R-:W-:Y:S02]  /*1510*/  USHF.R.S32.HI UR4, URZ, 0x1f, UR5 ;  /* 0x0000001fff047899 */ /* 0x000fe40008011405 */
[----:B------:R-:W-:Y:S02]  /*1520*/  UIADD3 UR66, UPT, UPT, UR7, 0x3e, URZ ;  /* 0x0000003e07427890 */ /* 0x000fe4000fffe0ff */
[----:B------:R-:W-:Y:S02]  /*1530*/  ULEA.HI UR4, UR4, UR5, URZ, 0x5 ;  /* 0x0000000504047291 */ /* 0x000fe4000f8f28ff */
[----:B------:R-:W-:Y:S02]  /*1540*/  UIADD3 UR5, UPT, UPT, UR7, -0x1, URZ ;  /* 0xffffffff07057890 */ /* 0x000fe4000fffe0ff */
[----:B------:R-:W-:Y:S02]  /*1550*/  USHF.R.S32.HI UR64, URZ, 0x5, UR4 ;  /* 0x00000005ff407899 */ /* 0x000fe40008011404 */
[----:B------:R-:W-:-:S02]  /*1560*/  UISETP.GE.U32.AND UP1, UPT, UR5, -0x3f, UPT ;  /* 0xffffffc10500788c */ /* 0x000fc4000bf26070 */
[----:B------:R-:W-:Y:S02]  /*1570*/  UISETP.LT.U32.AND UP0, UPT, UR64, 0x10, UPT ;  /* 0x000000104000788c */ /* 0x000fe4000bf01070 */
[----:B------:R-:W-:Y:S02]  /*1580*/  USHF.R.S32.HI UR4, URZ, 0x1f, UR6 ;  /* 0x0000001fff047899 */ /* 0x000fe40008011406 */
[----:B------:R-:W-:Y:S02]  /*1590*/  USEL UR63, UR64, 0x10, UP0 ;  /* 0x00000010403f7887 */ /* 0x000fe40008000000 */
[----:B------:R-:W-:Y:S02]  /*15a0*/  ULEA.HI UR4, UR4, UR6, URZ, 0x6 ;  /* 0x0000000604047291 */ /* 0x000fe4000f8f30ff */
[----:B------:R-:W-:Y:S02]  /*15b0*/  UIADD3 UR51, UPT, UPT, UR63, -0x1, URZ ;  /* 0xffffffff3f337890 */ /* 0x000fe4000fffe0ff */
[----:B------:R-:W-:-:S02]  /*15c0*/  @UP1 UIADD3 UR51, UPT, UPT, UR63, URZ, URZ ;  /* 0x000000ff3f331290 */ /* 0x000fc4000fffe0ff */
[----:B------:R-:W-:Y:S02]  /*15d0*/  USHF.R.S32.HI UR60, URZ, 0x6, UR4 ;  /* 0x00000006ff3c7899 */ /* 0x000fe40008011404 */
[----:B------:R-:W-:Y:S02]  /*15e0*/  UIADD3 UR65, UPT, UPT, UR64, -UR63, URZ ;  /* 0x8000003f40417290 */ /* 0x000fe4000fffe0ff */
[----:B------:R-:W-:Y:S01]  /*15f0*/  UIADD3 UR51, UPT, UPT, UR51, 0x1, URZ ;  /* 0x0000000133337890 */ /* 0x000fe2000fffe0ff */
[----:B------:R-:W-:Y:S01]  /*1600*/  UMOV UR36, 0x1 ;  /* 0x0000000100247882 */ /* 0x000fe20000000000 */
[----:B-1--4-:R-:W-:-:S10]  /*1610*/  UMOV UR38, URZ ;  /* 0x000000ff00267c82 */ /* 0x012fd40008000000 */
.L_x_33:
[----:B------:R-:W-:Y:S01]  /*1620*/  IMAD.U32 R4, RZ, RZ, UR60 ;  /* 0x0000003cff047e24 */ /* 0x000fe2000f8e00ff */
[----:B------:R-:W1:Y:S04]  /*1630*/  LDCU UR59, c[0x0][0x5dc] ;  /* 0x0000bb80ff3b77ac */ /* 0x000e680008000800 */
[-C--:B------:R-:W-:Y:S01]  /*1640*/  IABS R0, R4.reuse ;  /* 0x0000000400007213 */ /* 0x080fe20000000000 */
[----:B------:R-:W2:Y:S01]  /*1650*/  LDCU UR50, c[0x0][0x5e0] ;  /* 0x0000bc00ff3277ac */ /* 0x000ea20008000800 */
[----:B------:R-:W-:Y:S02]  /*1660*/  IABS R4, R4 ;  /* 0x0000000400047213 */ /* 0x000fe40000000000 */
[----:B------:R-:W-:Y:S01]  /*1670*/  R2UR UR6, R0 ;  /* 0x00000000000672ca */ /* 0x000fe200000e0000 */
[----:B------:R-:W-:Y:S01]  /*1680*/  UMOV UR37, 0x400 ;  /* 0x0000040000257882 */ /* 0x000fe20000000000 */
[----:B------:R-:W-:Y:S01]  /*1690*/  USHF.L.U32 UR42, UR28, 0x7, URZ ;  /* 0x000000071c2a7899 */ /* 0x000fe200080006ff */
[----:B------:R-:W-:Y:S01]  /*16a0*/  UMOV UR19, URZ ;  /* 0x000000ff00137c82 */ /* 0x000fe20008000000 */
[----:B-1----:R-:W-:-:S09]  /*16b0*/  IMAD.U32 R3, RZ, RZ, UR59 ;  /* 0x0000003bff037e24 */ /* 0x002fd2000f8e00ff */
[----:B------:R-:W1:Y:S08]  /*16c0*/  I2F.RP R6, UR6 ;  /* 0x0000000600067d06 */ /* 0x000e700008209400 */
[----:B-1----:R-:W1:Y:S02]  /*16d0*/  MUFU.RCP R5, R6 ;  /* 0x0000000600057308 */ /* 0x002e640000001000 */
[----:B-1----:R-:W-:-:S06]  /*16e0*/  VIADD R5, R5, 0xffffffe ;  /* 0x0ffffffe05057836 */ /* 0x002fcc0000000000 */
[----:B------:R-:W1:Y:S02]  /*16f0*/  F2I.FTZ.U32.TRUNC.NTZ R0, R5 ;  /* 0x0000000500007305 */ /* 0x000e64000021f000 */
[----:B-1----:R-:W-:Y:S02]  /*1700*/  R2UR UR5, R0 ;  /* 0x00000000000572ca */ /* 0x002fe400000e0000 */
[----:B------:R-:W-:Y:S01]  /*1710*/  IABS R0, R3 ;  /* 0x0000000300007213 */ /* 0x000fe20000000000 */
[----:B------:R-:W-:-:S03]  /*1720*/  IMAD.U32 R3, RZ, RZ, UR22 ;  /* 0x00000016ff037e24 */ /* 0x000fc6000f8e00ff */
[----:B------:R-:W-:Y:S01]  /*1730*/  R2UR UR8, R0 ;  /* 0x00000000000872ca */ /* 0x000fe200000e0000 */
[----:B------:R-:W-:Y:S01]  /*1740*/  IMAD.MOV R0, RZ, RZ, -R4 ;  /* 0x000000ffff007224 */ /* 0x000fe200078e0a04 */
[----:B------:R-:W-:-:S04]  /*1750*/  IABS R3, R3 ;  /* 0x0000000300037213 */ /* 0x000fc80000000000 */
[----:B------:R-:W-:Y:S01]  /*1760*/  R2UR UR9, R3 ;  /* 0x00000000030972ca */ /* 0x000fe200000e0000 */
[----:B------:R-:W-:-:S04]  /*1770*/  UIADD3 UR4, UPT, UPT, URZ, -UR5, URZ ;  /* 0x80000005ff047290 */ /* 0x000fc8000fffe0ff */
[----:B------:R-:W-:Y:S02]  /*1780*/  UIMAD UR7, UR4, UR6, URZ ;  /* 0x00000006040772a4 */ /* 0x000fe4000f8e02ff */
[----:B------:R-:W1:Y:S01]  /*1790*/  I2F.RP R3, UR8 ;  /* 0x0000000800037d06 */ /* 0x000e620008209400 */
[----:B------:R-:W-:Y:S02]  /*17a0*/  UMOV UR4, URZ ;  /* 0x000000ff00047c82 */ /* 0x000fe40008000000 */
[----:B------:R-:W-:Y:S02]  /*17b0*/  UIMAD.WIDE.U32 UR4, UR5, UR7, UR4 ;  /* 0x00000007050472a5 */ /* 0x000fe4000f8e0004 */
[----:B------:R-:W-:-:S05]  /*17c0*/  R2UR UR7, R0 ;  /* 0x00000000000772ca */ /* 0x000fca00000e0000 */
[----:B------:R-:W-:Y:S02]  /*17d0*/  UMOV UR4, UR5 ;  /* 0x0000000500047c82 */ /* 0x000fe40008000000 */
[----:B------:R-:W-:Y:S01]  /*17e0*/  UIMAD.WIDE.U32 UR4, UR4, UR9, URZ ;  /* 0x00000009040472a5 */ /* 0x000fe2000f8e00ff */
[----:B-1----:R-:W1:Y:S06]  /*17f0*/  MUFU.RCP R3, R3 ;  /* 0x0000000300037308 */ /* 0x002e6c0000001000 */
[----:B------:R-:W-:Y:S02]  /*1800*/  UMOV UR4, UR5 ;  /* 0x0000000500047c82 */ /* 0x000fe40008000000 */
[----:B------:R-:W-:-:S04]  /*1810*/  UIMAD UR5, UR4, UR7, UR9 ;  /* 0x00000007040572a4 */ /* 0x000fc8000f8e0209 */
[----:B------:R-:W-:Y:S01]  /*1820*/  UISETP.GT.U32.AND UP0, UPT, UR6, UR5, UPT ;  /* 0x000000050600728c */ /* 0x000fe2000bf04070 */
[----:B-1----:R-:W-:-:S10]  /*1830*/  VIADD R4, R3, 0xffffffe ;  /* 0x0ffffffe03047836 */ /* 0x002fd40000000000 */
[----:B------:R-:W-:Y:S01]  /*1840*/  @!UP0 UIADD3 UR5, UPT, UPT, UR5, -UR6, URZ ;  /* 0x8000000605058290 */ /* 0x000fe2000fffe0ff */
[----:B------:R-:W1:Y:S01]  /*1850*/  F2I.FTZ.U32.TRUNC.NTZ R0, R4 ;  /* 0x0000000400007305 */ /* 0x000e62000021f000 */
[----:B------:R-:W-:Y:S02]  /*1860*/  @!UP0 UIADD3 UR4, UPT, UPT, UR4, 0x1, URZ ;  /* 0x0000000104048890 */ /* 0x000fe4000fffe0ff */
[----:B------:R-:W-:Y:S02]  /*1870*/  UISETP.GE.U32.AND UP1, UPT, UR5, UR6, UPT ;  /* 0x000000060500728c */ /* 0x000fe4000bf26070 */
[----:B------:R-:W-:-:S04]  /*1880*/  ULOP3.LUT UR5, UR22, UR60, URZ, 0x3c, !UPT ;  /* 0x0000003c16057292 */ /* 0x000fc8000f8e3cff */
[----:B------:R-:W-:-:S05]  /*1890*/  UISETP.GE.AND UP0, UPT, UR5, URZ, UPT ;  /* 0x000000ff0500728c */ /* 0x000fca000bf06270 */
[----:B------:R-:W-:Y:S01]  /*18a0*/  @UP1 UIADD3 UR4, UPT, UPT, UR4, 0x1, URZ ;  /* 0x0000000104041890 */ /* 0x000fe2000fffe0ff */
[----:B-1----:R-:W-:Y:S01]  /*18b0*/  R2UR UR5, R0 ;  /* 0x00000000000572ca */ /* 0x002fe200000e0000 */
[----:B------:R-:W-:Y:S01]  /*18c0*/  UISETP.NE.AND UP1, UPT, UR60, URZ, UPT ;  /* 0x000000ff3c00728c */ /* 0x000fe2000bf25270 */
[----:B--2---:R-:W-:-:S04]  /*18d0*/  IMAD.U32 R0, RZ, RZ, UR50 ;  /* 0x00000032ff007e24 */ /* 0x004fc8000f8e00ff */
[----:B------:R-:W-:Y:S01]  /*18e0*/  UMOV UR7, UR4 ;  /* 0x0000000400077c82 */ /* 0x000fe20008000000 */
[----:B------:R-:W-:Y:S01]  /*18f0*/  IABS R0, R0 ;  /* 0x0000000000007213 */ /* 0x000fe20000000000 */
[----:B------:R-:W-:-:S03]  /*1900*/  @!UP0 UIADD3 UR7, UPT, UPT, -UR7, URZ, URZ ;  /* 0x000000ff07078290 */ /* 0x000fc6000fffe1ff */
[----:B------:R-:W-:Y:S01]  /*1910*/  R2UR UR9, R0 ;  /* 0x00000000000972ca */ /* 0x000fe200000e0000 */
[----:B------:R-:W-:Y:S02]  /*1920*/  @!UP1 ULOP3.LUT UR7, URZ, UR60, URZ, 0x33, !UPT ;  /* 0x0000003cff079292 */ /* 0x000fe4000f8e33ff */
[----:B------:R-:W-:-:S04]  /*1930*/  UIADD3 UR4, UPT, UPT, URZ, -UR5, URZ ;  /* 0x80000005ff047290 */ /* 0x000fc8000fffe0ff */
[----:B------:R-:W-:Y:S01]  /*1940*/  IMAD.U32 R3, RZ, RZ, UR7 ;  /* 0x00000007ff037e24 */ /* 0x000fe2000f8e00ff */
[----:B------:R-:W-:-:S03]  /*1950*/  UIMAD UR6, UR4, UR8, URZ ;  /* 0x00000008040672a4 */ /* 0x000fc6000f8e02ff */
[----:B------:R-:W-:Y:S01]  /*1960*/  UMOV UR4, URZ ;  /* 0x000000ff00047c82 */ /* 0x000fe20008000000 */
[----:B------:R-:W-:Y:S01]  /*1970*/  IABS R3, R3 ;  /* 0x0000000300037213 */ /* 0x000fe20000000000 */
[----:B------:R-:W-:-:S03]  /*1980*/  UIMAD.WIDE.U32 UR4, UR5, UR6, UR4 ;  /* 0x00000006050472a5 */ /* 0x000fc6000f8e0004 */
[----:B------:R-:W-:Y:S02]  /*1990*/  R2UR UR10, R3 ;  /* 0x00000000030a72ca */ /* 0x000fe400000e0000 */
[----:B------:R-:W1:Y:S02]  /*19a0*/  I2F.RP R3, UR9 ;  /* 0x0000000900037d06 */ /* 0x000e640008209400 */
[----:B------:R-:W-:-:S09]  /*19b0*/  UMOV UR4, UR5 ;  /* 0x0000000500047c82 */ /* 0x000fd20008000000 */
[----:B------:R-:W-:Y:S01]  /*19c0*/  UIMAD.WIDE.U32 UR4, UR4, UR10, URZ ;  /* 0x0000000a040472a5 */ /* 0x000fe2000f8e00ff */
[----:B-1----:R-:W1:Y:S06]  /*19d0*/  MUFU.RCP R0, R3 ;  /* 0x0000000300007308 */ /* 0x002e6c0000001000 */
[----:B------:R-:W-:Y:S02]  /*19e0*/  UMOV UR4, UR5 ;  /* 0x0000000500047c82 */ /* 0x000fe40008000000 */
[----:B------:R-:W-:-:S04]  /*19f0*/  UIADD3 UR5, UPT, UPT, -UR4, URZ, URZ ;  /* 0x000000ff04057290 */ /* 0x000fc8000fffe1ff */
[----:B------:R-:W-:-:S04]  /*1a00*/  UIMAD UR5, UR8, UR5, UR10 ;  /* 0x00000005080572a4 */ /* 0x000fc8000f8e020a */
[----:B------:R-:W-:Y:S01]  /*1a10*/  UISETP.GT.U32.AND UP0, UPT, UR8, UR5, UPT ;  /* 0x000000050800728c */ /* 0x000fe2000bf04070 */
[----:B-1----:R-:W-:Y:S02]  /*1a20*/  VIADD R0, R0, 0xffffffe ;  /* 0x0ffffffe00007836 */ /* 0x002fe40000000000 */
[----:B------:R-:W-:-:S04]  /*1a30*/  IMAD.U32 R3, RZ, RZ, UR36 ;  /* 0x00000024ff037e24 */ /* 0x000fc8000f8e00ff */
[----:B------:R-:W1:Y:S04]  /*1a40*/  F2I.FTZ.U32.TRUNC.NTZ R0, R0 ;  /* 0x0000000000007305 */ /* 0x000e68000021f000 */
[----:B------:R-:W-:Y:S01]  /*1a50*/  @!UP0 UIADD3 UR5, UPT, UPT, UR5, -UR8, URZ ;  /* 0x8000000805058290 */ /* 0x000fe2000fffe0ff */
[----:B------:R-:W-:Y:S01]  /*1a60*/  SHF.L.U32 R3, R3, 0x1f, RZ ;  /* 0x0000001f03037819 */ /* 0x000fe200000006ff */
[----:B------:R-:W-:Y:S02]  /*1a70*/  @!UP0 UIADD3 UR4, UPT, UPT, UR4, 0x1, URZ ;  /* 0x0000000104048890 */ /* 0x000fe4000fffe0ff */
[----:B------:R-:W-:Y:S01]  /*1a80*/  UISETP.GE.U32.AND UP1, UPT, UR5, UR8, UPT ;  /* 0x000000080500728c */ /* 0x000fe2000bf26070 */
[----:B------:R-:W2:Y:S01]  /*1a90*/  S2UR UR8, SR_CgaCtaId ;  /* 0x00000000000879c3 */ /* 0x000ea20000008800 */
[----:B------:R-:W-:-:S04]  /*1aa0*/  ULOP3.LUT UR5, UR7, UR59, URZ, 0x3c, !UPT ;  /* 0x0000003b07057292 */ /* 0x000fc8000f8e3cff */
[----:B------:R-:W-:-:S03]  /*1ab0*/  UISETP.GE.AND UP0, UPT, UR5, URZ, UPT ;  /* 0x000000ff0500728c */ /* 0x000fc6000bf06270 */
[----:B-1----:R-:W-:Y:S02]  /*1ac0*/  R2UR UR5, R0 ;  /* 0x00000000000572ca */ /* 0x002fe400000e0000 */
[----:B------:R-:W-:Y:S02]  /*1ad0*/  @UP1 UIADD3 UR4, UPT, UPT, UR4, 0x1, URZ ;  /* 0x0000000104041890 */ /* 0x000fe4000fffe0ff */
[----:B------:R-:W-:-:S05]  /*1ae0*/  UISETP.NE.AND UP1, UPT, UR59, URZ, UPT ;  /* 0x000000ff3b00728c */ /* 0x000fca000bf25270 */
[----:B------:R-:W-:Y:S02]  /*1af0*/  UMOV UR6, UR4 ;  /* 0x0000000400067c82 */ /* 0x000fe40008000000 */
[----:B------:R-:W-:Y:S02]  /*1b00*/  @!UP0 UIADD3 UR6, UPT, UPT, -UR6, URZ, URZ ;  /* 0x000000ff06068290 */ /* 0x000fe4000fffe1ff */
[----:B------:R-:W-:Y:S02]  /*1b10*/  UIADD3 UR4, UPT, UPT, URZ, -UR5, URZ ;  /* 0x80000005ff047290 */ /* 0x000fe4000fffe0ff */
[----:B------:R-:W-:Y:S02]  /*1b20*/  @!UP1 ULOP3.LUT UR6, URZ, UR59, URZ, 0x33, !UPT ;  /* 0x0000003bff069292 */ /* 0x000fe4000f8e33ff */
[----:B--2---:R-:W-:-:S04]  /*1b30*/  ULEA UR37, UR8, UR37, 0x18 ;  /* 0x0000002508257291 */ /* 0x004fc8000f8ec0ff */
[----:B------:R-:W-:Y:S01]  /*1b40*/  ULEA UR8, UR38, UR37, 0x3 ;  /* 0x0000002526087291 */ /* 0x000fe2000f8e18ff */
[----:B------:R-:W-:-:S05]  /*1b50*/  IMAD.U32 R0, RZ, RZ, UR6 ;  /* 0x00000006ff007e24 */ /* 0x000fca000f8e00ff */
[----:B------:R-:W-:-:S03]  /*1b60*/  IABS R0, R0 ;  /* 0x0000000000007213 */ /* 0x000fc60000000000 */
[----:B------:R1:W2:Y:S01]  /*1b70*/  SYNCS.PHASECHK.TRANS64.TRYWAIT P0, [UR8+0x80], R3 ;  /* 0x00008003ff0075a7 */ /* 0x0002a20008001108 */
[----:B------:R-:W-:Y:S01]  /*1b80*/  R2UR UR10, R0 ;  /* 0x00000000000a72ca */ /* 0x000fe200000e0000 */
[----:B------:R-:W-:-:S03]  /*1b90*/  UIMAD UR8, UR4, UR9, URZ ;  /* 0x00000009040872a4 */ /* 0x000fc6000f8e02ff */
[----:B------:R-:W-:Y:S02]  /*1ba0*/  UMOV UR4, URZ ;  /* 0x000000ff00047c82 */ /* 0x000fe40008000000 */
[----:B------:R-:W-:Y:S02]  /*1bb0*/  UIMAD.WIDE.U32 UR4, UR5, UR8, UR4 ;  /* 0x00000008050472a5 */ /* 0x000fe4000f8e0004 */
[----:B------:R-:W-:-:S04]  /*1bc0*/  UIADD3 UR8, UPT, UPT, -UR6, URZ, URZ ;  /* 0x000000ff06087290 */ /* 0x000fc8000fffe1ff */
[----:B------:R-:W-:Y:S01]  /*1bd0*/  UIMAD UR59, UR59, UR8, UR7 ;  /* 0x000000083b3b72a4 */ /* 0x000fe2000f8e0207 */
[----:B------:R-:W-:Y:S02]  /*1be0*/  UMOV UR4, UR5 ;  /* 0x0000000500047c82 */ /* 0x000fe40008000000 */
[----:B------:R-:W-:-:S07]  /*1bf0*/  UIMAD.WIDE.U32 UR4, UR4, UR10, URZ ;  /* 0x0000000a040472a5 */ /* 0x000fce000f8e00ff */
[----:B------:R-:W-:Y:S02]  /*1c00*/  UMOV UR4, UR5 ;  /* 0x0000000500047c82 */ /* 0x000fe40008000000 */
[----:B------:R-:W-:-:S04]  /*1c10*/  UIADD3 UR5, UPT, UPT, -UR4, URZ, URZ ;  /* 0x000000ff04057290 */ /* 0x000fc8000fffe1ff */
[----:B------:R-:W-:-:S04]  /*1c20*/  UIMAD UR5, UR9, UR5, UR10 ;  /* 0x00000005090572a4 */ /* 0x000fc8000f8e020a */
[----:B------:R-:W-:-:S11]  /*1c30*/  UISETP.GT.U32.AND UP0, UPT, UR9, UR5, UPT ;  /* 0x000000050900728c */ /* 0x000fd6000bf04070 */
[----:B------:R-:W-:Y:S02]  /*1c40*/  @!UP0 UIADD3 UR5, UPT, UPT, UR5, -UR9, URZ ;  /* 0x8000000905058290 */ /* 0x000fe4000fffe0ff */
[----:B------:R-:W-:Y:S02]  /*1c50*/  @!UP0 UIADD3 UR4, UPT, UPT, UR4, 0x1, URZ ;  /* 0x0000000104048890 */ /* 0x000fe4000fffe0ff */
[----:B------:R-:W-:Y:S02]  /*1c60*/  UISETP.GE.U32.AND UP1, UPT, UR5, UR9, UPT ;  /* 0x000000090500728c */ /* 0x000fe4000bf26070 */
[----:B------:R-:W-:-:S04]  /*1c70*/  ULOP3.LUT UR5, UR6, UR50, URZ, 0x3c, !UPT ;  /* 0x0000003206057292 */ /* 0x000fc8000f8e3cff */
[----:B------:R-:W-:-:S05]  /*1c80*/  UISETP.GE.AND UP0, UPT, UR5, URZ, UPT ;  /* 0x000000ff0500728c */ /* 0x000fca000bf06270 */
[----:B------:R-:W-:Y:S02]  /*1c90*/  @UP1 UIADD3 UR4, UPT, UPT, UR4, 0x1, URZ ;  /* 0x0000000104041890 */ /* 0x000fe4000fffe0ff */
[----:B------:R-:W-:-:S05]  /*1ca0*/  UISETP.NE.AND UP1, UPT, UR50, URZ, UPT ;  /* 0x000000ff3200728c */ /* 0x000fca000bf25270 */
[----:B------:R-:W-:Y:S01]  /*1cb0*/  UMOV UR56, UR4 ;  /* 0x0000000400387c82 */ /* 0x000fe20008000000 */
[----:B------:R-:W-:Y:S02]  /*1cc0*/  UIADD3 UR4, UPT, UPT, -UR7, URZ, URZ ;  /* 0x000000ff07047290 */ /* 0x000fe4000fffe1ff */
[----:B------:R-:W-:Y:S02]  /*1cd0*/  @!UP0 UIADD3 UR56, UPT, UPT, -UR56, URZ, URZ ;  /* 0x000000ff38388290 */ /* 0x000fe4000fffe1ff */
[----:B------:R-:W-:Y:S02]  /*1ce0*/  UISETP.GE.U32.AND UP0, UPT, UR66, 0x3f, UPT ;  /* 0x0000003f4200788c */ /* 0x000fe4000bf06070 */
[----:B------:R-:W-:Y:S02]  /*1cf0*/  @!UP1 ULOP3.LUT UR56, URZ, UR50, URZ, 0x33, !UPT ;  /* 0x00000032ff389292 */ /* 0x000fe4000f8e33ff */
[----:B------:R-:W-:Y:S02]  /*1d00*/  UIMAD UR4, UR60, UR4, UR22 ;  /* 0x000000043c0472a4 */ /* 0x000fe4000f8e0216 */
[----:B------:R-:W-:-:S02]  /*1d10*/  UIADD3 UR5, UPT, UPT, -UR56, URZ, URZ ;  /* 0x000000ff38057290 */ /* 0x000fc4000fffe1ff */
[----:B------:R-:W-:Y:S02]  /*1d20*/  USHF.L.U32 UR10, UR4, 0x6, URZ ;  /* 0x00000006040a7899 */ /* 0x000fe400080006ff */
[----:B------:R-:W-:Y:S01]  /*1d30*/  UIMAD UR50, UR50, UR5, UR6 ;  /* 0x00000005323272a4 */ /* 0x000fe2000f8e0206 */
[----:B-1----:R-:W-:Y:S11]  /*1d40*/  BRA.U !UP0, `(.L_x_18) ;  /* 0x00000005086c7547 */ /* 0x002ff6000b800000 */
[----:B------:R-:W1:Y:S01]  /*1d50*/  LDCU.64 UR48, c[0x0][0x5c0] ;  /* 0x0000b800ff3077ac */ /* 0x000e620008000a00 */
[----:B------:R-:W1:Y:S01]  /*1d60*/  LDCU.64 UR34, c[0x0][0x5f8] ;  /* 0x0000bf00ff2277ac */ /* 0x000e620008000a00 */
[----:B------:R-:W3:Y:S01]  /*1d70*/  LDCU UR9, c[0x0][0x5c8] ;  /* 0x0000b900ff0977ac */ /* 0x000ee20008000800 */
[----:B------:R-:W3:Y:S01]  /*1d80*/  LDCU UR8, c[0x0][0x600] ;  /* 0x0000c000ff0877ac */ /* 0x000ee20008000800 */
[----:B------:R-:W4:Y:S01]  /*1d90*/  LDCU UR24, c[0x0][0x5a8] ;  /* 0x0000b500ff1877ac */ /* 0x000f220008000800 */
[----:B------:R-:W2:Y:S01]  /*1da0*/  LDCU UR23, c[0x0][0x59c] ;  /* 0x0000b380ff1777ac */ /* 0x000ea20008000800 */
[----:B-1----:R-:W-:Y:S01]  /*1db0*/  UIMAD UR48, UR59, UR48, UR34 ;  /* 0x000000303b3072a4 */ /* 0x002fe2000f8e0222 */
[----:B------:R-:W1:Y:S01]  /*1dc0*/  LDCU UR22, c[0x0][0x590] ;  /* 0x0000b200ff1677ac */ /* 0x000e620008000800 */
[----:B------:R-:W1:Y:S01]  /*1dd0*/  LDCU UR28, c[0x0][0x594] ;  /* 0x0000b280ff1c77ac */ /* 0x000e620008000800 */
[----:B------:R-:W1:Y:S01]  /*1de0*/  LDCU UR27, c[0x0][0x598] ;  /* 0x0000b300ff1b77ac */ /* 0x000e620008000800 */
[----:B------:R-:W1:Y:S01]  /*1df0*/  LDCU UR26, c[0x0][0x5ac] ;  /* 0x0000b580ff1a77ac */ /* 0x000e620008000800 */
[----:B------:R-:W1:Y:S01]  /*1e00*/  LDCU UR25, c[0x0][0x5b0] ;  /* 0x0000b600ff1977ac */ /* 0x000e620008000800 */
[----:B------:R-:W1:Y:S01]  /*1e10*/  LDCU UR5, c[0x0][0x5cc] ;  /* 0x0000b980ff0577ac */ /* 0x000e620008000800 */
[----:B------:R-:W1:Y:S01]  /*1e20*/  LDCU UR4, c[0x0][0x5ec] ;  /* 0x0000bd80ff0477ac */ /* 0x000e620008000800 */
[----:B------:R-:W1:Y:S01]  /*1e30*/  LDCU.64 UR20, c[0x0][0x5a0] ;  /* 0x0000b400ff1477ac */ /* 0x000e620008000a00 */
[----:B------:R-:W1:Y:S01]  /*1e40*/  LDCU.64 UR16, c[0x0][0x5d0] ;  /* 0x0000ba00ff1077ac */ /* 0x000e620008000a00 */
[----:B------:R-:W1:Y:S01]  /*1e50*/  LDCU.64 UR6, c[0x0][0x5f0] ;  /* 0x0000be00ff0677ac */ /* 0x000e620008000a00 */
[----:B------:R-:W-:-:S02]  /*1e60*/  UIMAD UR35, UR50, UR49, UR35 ;  /* 0x00000031322372a4 */ /* 0x000fc4000f8e0223 */
[----:B------:R-:W-:Y:S02]  /*1e70*/  UIADD3 UR46, UPT, UPT, UR42, 0x40, URZ ;  /* 0x000000402a2e7890 */ /* 0x000fe4000fffe0ff */
[----:B---3--:R-:W-:Y:S01]  /*1e80*/  UIMAD UR34, UR56, UR9, UR8 ;  /* 0x00000009382272a4 */ /* 0x008fe2000f8e0208 */
[----:B------:R-:W-:Y:S01]  /*1e90*/  UMOV UR18, URZ ;  /* 0x000000ff00127c82 */ /* 0x000fe20008000000 */
[----:B--2-4-:R-:W-:-:S10]  /*1ea0*/  UMOV UR11, UR38 ;  /* 0x00000026000b7c82 */ /* 0x014fd40008000000 */
.L_x_23:
[----:B------:R-:W-:Y:S01]  /*1eb0*/  @!P2 MOV R3, 0x3000 ;  /* 0x000030000003a802 */ /* 0x000fe20000000f00 */
[----:B------:R-:W-:Y:S01]  /*1ec0*/  ULEA UR41, UR11, UR37, 0x3 ;  /* 0x000000250b297291 */ /* 0x000fe2000f8e18ff */
[----:B----4-:R-:W-:Y:S11]  /*1ed0*/  @P0 BRA `(.L_x_19) ;  /* 0x0000000000100947 */ /* 0x010ff60003800000 */
[----:B------:R-:W-:Y:S04]  /*1ee0*/  MOV R0, UR36 ;  /* 0x0000002400007c02 */ /* 0x000fe80008000f00 */
[----:B------:R-:W-:Y:S04]  /*1ef0*/  SHF.L.U32 R5, R0, 0x1f, RZ ;  /* 0x0000001f00057819 */ /* 0x000fe800000006ff */
[----:B------:R-:W2:Y:S02]  /*1f00*/  SYNCS.PHASECHK.TRANS64.TRYWAIT P0, [UR41+0x80], R5 ;  /* 0x00008005ff0075a7 */ /* 0x000ea40008001129 */
[----:B--2---:R-:W-:Y:S05]  /*1f10*/  @!P0 BRA `(.L_x_20) ;  /* 0x0000007400508947 */ /* 0x004fea0003800000 */
.L_x_19:
[----:B------:R3:W-:Y:S01]  /*1f20*/  @!P2 SYNCS.ARRIVE.TRANS64 RZ, [UR41], R3 ;  /* 0x00000003ffffa9a7 */ /* 0x0007e20008000029 */
[----:B------:R-:W-:Y:S04]  /*1f30*/  BSSY.RECONVERGENT B0, `(.L_x_21) ;  /* 0x0000003000007945 */ /* 0x000fe80003800200 */
[----:B------:R-:W-:Y:S05]  /*1f40*/  @P3 BRA `(.L_x_22) ;  /* 0x0000000000043947 */ /* 0x000fea0003800000 */
[----:B-1----:R-:W-:Y:S05]  /*1f50*/  BPT.TRAP 0x1 ;  /* 0x000000040000795c */ /* 0x002fea0000300000 */
.L_x_22:
[----:B-1----:R-:W-:Y:S05]  /*1f60*/  BSYNC.RECONVERGENT B0 ;  /* 0x0000000000007941 */ /* 0x002fea0003800200 */
.L_x_21:
[----:B------:R-:W-:Y:S02]  /*1f70*/  UIADD3 UR8, UPT, UPT, UR11, 0x1, URZ ;  /* 0x000000010b087890 */ /* 0x000fe4000fffe0ff */
[----:B------:R-:W-:Y:S02]  /*1f80*/  USHF.L.U32 UR43, UR18, 0x5, URZ ;  /* 0x00000005122b7899 */ /* 0x000fe400080006ff */
[----:B------:R-:W-:Y:S02]  /*1f90*/  UISETP.NE.AND UP0, UPT, UR8, 0x10, UPT ;  /* 0x000000100800788c */ /* 0x000fe4000bf05270 */
[----:B------:R-:W-:Y:S02]  /*1fa0*/  UISETP.NE.AND UP2, UPT, UR23, 0x1, UPT ;  /* 0x000000011700788c */ /* 0x000fe4000bf45270 */
[----:B------:R-:W-:Y:S02]  /*1fb0*/  USEL UR9, URZ, 0x1, UP0 ;  /* 0x00000001ff097887 */ /* 0x000fe40008000000 */
[----:B------:R-:W-:Y:S02]  /*1fc0*/  USEL UR38, UR8, URZ, UP0 ;  /* 0x000000ff08267287 */ /* 0x000fe40008000000 */
[----:B------:R-:W-:Y:S02]  /*1fd0*/  ULOP3.LUT UR36, UR36, UR9, URZ, 0x3c, !UPT ;  /* 0x0000000924247292 */ /* 0x000fe4000f8e3cff */
[----:B------:R-:W-:Y:S02]  /*1fe0*/  ULEA UR8, UR38, UR37, 0x3 ;  /* 0x0000002526087291 */ /* 0x000fe4000f8e18ff */
[----:B------:R-:W-:Y:S02]  /*1ff0*/  UISETP.NE.AND UP0, UPT, UR22, 0x1, UPT ;  /* 0x000000011600788c */ /* 0x000fe4000bf05270 */
[----:B------:R-:W-:Y:S01]  /*2000*/  UIADD3 UR30, UP1, UPT, UR54, 0x80, URZ ;  /* 0x00000080361e7890 */ /* 0x000fe2000ff3e0ff */
[----:B--2---:R-:W-:Y:S01]  /*2010*/  MOV R0, UR36 ;  /* 0x0000002400007c02 */ /* 0x004fe20008000f00 */
[----:B------:R-:W-:Y:S02]  /*2020*/  ULEA UR19, UR11, UR37, 0xc ;  /* 0x000000250b137291 */ /* 0x000fe4000f8e60ff */
[----:B------:R-:W-:Y:S01]  /*2030*/  UIADD3.X UR31, UPT, UPT, URZ, UR55, URZ, UP1, !UPT ;  /* 0x00000037ff1f7290 */ /* 0x000fe20008ffe4ff */
[----:B---3--:R-:W-:Y:S01]  /*2040*/  SHF.L.U32 R3, R0, 0x1f, RZ ;  /* 0x0000001f00037819 */ /* 0x008fe200000006ff */
[----:B------:R-:W-:Y:S01]  /*2050*/  UIADD3 UR18, UPT, UPT, UR18, 0x1, URZ ;  /* 0x0000000112127890 */ /* 0x000fe2000fffe0ff */
[----:B------:R-:W-:Y:S02]  /*2060*/  UMOV UR52, 0x0 ;  /* 0x0000000000347882 */ /* 0x000fe40000000000 */
[----:B------:R3:W4:Y:S01]  /*2070*/  SYNCS.PHASECHK.TRANS64.TRYWAIT P0, [UR8+0x80], R3 ;  /* 0x00008003ff0075a7 */ /* 0x0007220008001108 */
[----:B------:R-:W-:Y:S02]  /*2080*/  UIMAD.WIDE.U32 UR8, UR43, UR28, URZ ;  /* 0x0000001c2b0872a5 */ /* 0x000fe4000f8e00ff */
[----:B------:R-:W-:Y:S02]  /*2090*/  ULEA UR8, UR35, UR48, 0x5 ;  /* 0x0000003023087291 */ /* 0x000fe4000f8e28ff */
[----:B------:R-:W-:Y:S02]  /*20a0*/  USHF.R.U32.HI UR9, URZ, UR27, UR9 ;  /* 0x0000001bff097299 */ /* 0x000fe40008011609 */
[----:B------:R-:W-:Y:S02]  /*20b0*/  ULEA UR29, UR34, UR8, 0xa ;  /* 0x00000008221d7291 */ /* 0x000fe4000f8e50ff */
[----:B------:R-:W-:Y:S02]  /*20c0*/  USEL UR9, UR43, UR9, !UP0 ;  /* 0x000000092b097287 */ /* 0x000fe4000c000000 */
[----:B------:R-:W-:Y:S02]  /*20d0*/  UIADD3 UR32, UP0, UPT, UR54, 0x180, URZ ;  /* 0x0000018036207890 */ /* 0x000fe4000ff1e0ff */
[----:B------:R-:W-:Y:S02]  /*20e0*/  UIMAD.WIDE.U32 UR12, UR9, UR20, URZ ;  /* 0x00000014090c72a5 */ /* 0x000fe4000f8e00ff */
[----:B------:R-:W-:Y:S02]  /*20f0*/  ULEA UR12, UR11, UR37, 0xd ;  /* 0x000000250b0c7291 */ /* 0x000fe4000f8e68ff */
[----:B------:R-:W-:Y:S02]  /*2100*/  USHF.R.U32.HI UR13, URZ, UR21, UR13 ;  /* 0x00000015ff0d7299 */ /* 0x000fe4000801160d */
[----:B------:R-:W-:Y:S02]  /*2110*/  UIADD3 UR40, UPT, UPT, UR12, 0x6400, URZ ;  /* 0x000064000c287890 */ /* 0x000fe4000fffe0ff */
[----:B------:R-:W-:Y:S02]  /*2120*/  USEL UR13, UR9, UR13, !UP2 ;  /* 0x0000000d090d7287 */ /* 0x000fe4000d000000 */
[----:B------:R-:W-:Y:S02]  /*2130*/  UISETP.NE.AND UP2, UPT, UR24, 0x1, UPT ;  /* 0x000000011800788c */ /* 0x000fe4000bf45270 */
[----:B------:R-:W-:Y:S02]  /*2140*/  UIMAD.WIDE.U32 UR14, UR13, UR26, URZ ;  /* 0x0000001a0d0e72a5 */ /* 0x000fe4000f8e00ff */
[----:B------:R-:W-:Y:S02]  /*2150*/  UIADD3 UR44, UPT, UPT, UR12, 0x7400, URZ ;  /* 0x000074000c2c7890 */ /* 0x000fe4000fffe0ff */
[----:B------:R-:W-:Y:S02]  /*2160*/  UIADD3 UR12, UPT, UPT, -UR9, URZ, URZ ;  /* 0x000000ff090c7290 */ /* 0x000fe4000fffe1ff */
[----:B------:R-:W-:Y:S02]  /*2170*/  UIADD3.X UR33, UPT, UPT, URZ, UR55, URZ, UP0, !UPT ;  /* 0x00000037ff217290 */ /* 0x000fe400087fe4ff */
[----:B------:R-:W-:Y:S02]  /*2180*/  UIMAD UR12, UR22, UR12, UR43 ;  /* 0x0000000c160c72a4 */ /* 0x000fe4000f8e022b */
[----:B------:R-:W-:Y:S01]  /*2190*/  UISETP.NE.AND UP0, UPT, UR18, UR51, UPT ;  /* 0x000000331200728c */ /* 0x000fe2000bf05270 */
[----:B------:R-:W-:Y:S01]  /*21a0*/  UMOV UR53, 0x10000000 ;  /* 0x1000000000357882 */ /* 0x000fe20000000000 */
[----:B------:R-:W-:Y:S01]  /*21b0*/  UMOV UR45, UR41 ;  /* 0x00000029002d7c82 */ /* 0x000fe20008000000 */
[----:B------:R-:W-:Y:S01]  /*21c0*/  UTMALDG.2D [UR40], [UR30], desc[UR52] ;  /* 0x000034281e0075b4 */ /* 0x000fe20008009000 */
[----:B------:R-:W-:Y:S01]  /*21d0*/  UMOV UR47, UR43 ;  /* 0x0000002b002f7c82 */ /* 0x000fe20008000000 */
[----:B------:R-:W-:Y:S02]  /*21e0*/  UMOV UR8, UR15 ;  /* 0x0000000f00087c82 */ /* 0x000fe40008000000 */
[----:B------:R-:W-:Y:S02]  /*21f0*/  USHF.R.U32.HI UR11, URZ, UR25, UR8 ;  /* 0x00000019ff0b7299 */ /* 0x000fe40008011608 */
[----:B------:R-:W-:Y:S02]  /*2200*/  UIADD3 UR8, UPT, UPT, UR19, 0x26400, URZ ;  /* 0x0002640013087890 */ /* 0x000fe4000fffe0ff */
[----:B------:R-:W-:Y:S01]  /*2210*/  USEL UR14, UR13, UR11, !UP2 ;  /* 0x0000000b0d0e7287 */ /* 0x000fe2000d000000 */
[----:B------:R-:W-:Y:S01]  /*2220*/  UTMALDG.2D [UR44], [UR30], desc[UR52] ;  /* 0x0000342c1e0075b4 */ /* 0x000fe20008009000 */
[----:B------:R-:W-:Y:S02]  /*2230*/  UIADD3 UR11, UPT, UPT, -UR13, URZ, URZ ;  /* 0x000000ff0d0b7290 */ /* 0x000fe4000fffe1ff */
[----:B------:R-:W-:Y:S02]  /*2240*/  UIADD3 UR15, UPT, UPT, -UR14, URZ, URZ ;  /* 0x000000ff0e0f7290 */ /* 0x000fe4000fffe1ff */
[----:B------:R-:W-:Y:S02]  /*2250*/  UIMAD UR9, UR23, UR11, UR9 ;  /* 0x0000000b170972a4 */ /* 0x000fe4000f8e0209 */
[----:B------:R-:W-:Y:S02]  /*2260*/  UIMAD UR13, UR24, UR15, UR13 ;  /* 0x0000000f180d72a4 */ /* 0x000fe4000f8e020d */
[----:B------:R-:W-:Y:S02]  /*2270*/  UIMAD UR11, UR12, UR5, UR4 ;  /* 0x000000050c0b72a4 */ /* 0x000fe4000f8e0204 */
[----:B------:R-:W-:Y:S02]  /*2280*/  UIMAD UR12, UR9, UR16, UR6 ;  /* 0x00000010090c72a4 */ /* 0x000fe4000f8e0206 */
[----:B------:R-:W-:Y:S02]  /*2290*/  UIMAD UR13, UR13, UR17, UR7 ;  /* 0x000000110d0d72a4 */ /* 0x000fe4000f8e0207 */
[----:B------:R-:W-:Y:S01]  /*22a0*/  UPRMT UR15, UR29, 0x5410, URZ ;  /* 0x000054101d0f7896 */ /* 0x000fe200080000ff */
[----:B------:R-:W-:Y:S01]  /*22b0*/  UMOV UR9, UR41 ;  /* 0x0000002900097c82 */ /* 0x000fe20008000000 */
[----:B------:R-:W-:Y:S07]  /*22c0*/  UMOV UR19, UR51 ;  /* 0x0000003300137c82 */ /* 0x000fee0008000000 */
[----:B------:R1:W-:Y:S02]  /*22d0*/  UTMALDG.5D.IM2COL [UR8], [UR32], UR15 ;  /* 0x00000008200073b4 */ /* 0x0003e4000806000f */
[----:B-1----:R-:W-:Y:S01]  /*22e0*/  UMOV UR11, UR38 ;  /* 0x00000026000b7c82 */ /* 0x002fe20008000000 */
[----:B---3--:R-:W-:Y:S05]  /*22f0*/  BRA.U UP0, `(.L_x_23) ;  /* 0xfffffff900ec7547 */ /* 0x008fea000b83ffff */
.L_x_18:
[----:B------:R-:W-:Y:S01]  /*2300*/  ULEA UR4, UR38, UR37, 0x3 ;  /* 0x0000002526047291 */ /* 0x000fe2000f8e18ff */
[----:B------:R-:W-:Y:S01]  /*2310*/  MOV R0, UR36 ;  /* 0x0000002400007c02 */ /* 0x000fe20008000f00 */
[----:B------:R-:W-:Y:S01]  /*2320*/  @!P1 SYNCS.ARRIVE.TRANS64.A1T0 RZ, [UR37+0x138], RZ ;  /* 0x000138ffffff99a7 */ /* 0x000fe20008100025 */
[----:B------:R-:W-:Y:S02]  /*2330*/  UISETP.GT.AND UP0, UPT, UR64, UR63, UPT ;  /* 0x0000003f4000728c */ /* 0x000fe4000bf04270 */
[----:B------:R-:W-:-:S04]  /*2340*/  SHF.L.U32 R0, R0, 0x1f, RZ ;  /* 0x0000001f00007819 */ /* 0x000fc800000006ff */
[----:B--2-4-:R1:W2:Y:S03]  /*2350*/  SYNCS.PHASECHK.TRANS64.TRYWAIT P0, [UR4+0x80], R0 ;  /* 0x00008000ff0075a7 */ /* 0x0142a60008001104 */
[----:B------:R-:W-:Y:S05]  /*2360*/  BRA.U !UP0, `(.L_x_24) ;  /* 0x00000005086c7547 */ /* 0x000fea000b800000 */
[----:B------:R-:W3:Y:S01]  /*2370*/  LDCU.64 UR12, c[0x0][0x5c0] ;  /* 0x0000b800ff0c77ac */ /* 0x000ee20008000a00 */
[----:B------:R-:W3:Y:S01]  /*2380*/  LDCU.64 UR8, c[0x0][0x5f8] ;  /* 0x0000bf00ff0877ac */ /* 0x000ee20008000a00 */
[----:B------:R-:W4:Y:S01]  /*2390*/  LDCU UR11, c[0x0][0x5c8] ;  /* 0x0000b900ff0b77ac */ /* 0x000f220008000800 */
[----:B------:R-:W4:Y:S01]  /*23a0*/  LDCU UR43, c[0x0][0x600] ;  /* 0x0000c000ff2b77ac */ /* 0x000f220008000800 */
[----:B------:R-:W1:Y:S01]  /*23b0*/  LDCU UR23, c[0x0][0x5a8] ;  /* 0x0000b500ff1777ac */ /* 0x000e620008000800 */
[----:B------:R-:W1:Y:S01]  /*23c0*/  LDCU UR22, c[0x0][0x59c] ;  /* 0x0000b380ff1677ac */ /* 0x000e620008000800 */
[----:B---3--:R-:W-:Y:S01]  /*23d0*/  UIMAD UR48, UR50, UR13, UR9 ;  /* 0x0000000d323072a4 */ /* 0x008fe2000f8e0209 */
[----:B------:R-:W3:Y:S01]  /*23e0*/  LDCU UR18, c[0x0][0x590] ;  /* 0x0000b200ff1277ac */ /* 0x000ee20008000800 */
[----:B----4-:R-:W-:Y:S01]  /*23f0*/  UIMAD UR43, UR56, UR11, UR43 ;  /* 0x0000000b382b72a4 */ /* 0x010fe2000f8e022b */
[----:B------:R-:W4:Y:S01]  /*2400*/  LDCU UR27, c[0x0][0x594] ;  /* 0x0000b280ff1b77ac */ /* 0x000f220008000800 */
        /* <DEDUP_REMOVED lines=9> */
[----:B------:R-:W-:Y:S02]  /*24a0*/  UIADD3 UR50, UPT, UPT, UR65, UR19, URZ ;  /* 0x0000001341327290 */ /* 0x000fe4000fffe0ff */
[----:B------:R-:W-:Y:S01]  /*24b0*/  UIADD3 UR46, UPT, UPT, UR42, 0x40, URZ ;  /* 0x000000402a2e7890 */ /* 0x000fe2000fffe0ff */
[----:B------:R-:W-:-:S11]  /*24c0*/  UMOV UR11, UR38 ;  /* 0x00000026000b7c82 */ /* 0x000fd60008000000 */
.L_x_29:
[----:B------:R-:W-:Y:S01]  /*24d0*/  @!P2 MOV R3, 0x3000 ;  /* 0x000030000003a802 */ /* 0x000fe20000000f00 */
[----:B------:R-:W-:Y:S01]  /*24e0*/  ULEA UR33, UR11, UR37, 0x3 ;  /* 0x000000250b217291 */ /* 0x000fe2000f8e18ff */
[----:B--2---:R-:W-:Y:S11]  /*24f0*/  @P0 BRA `(.L_x_25) ;  /* 0x0000000000100947 */ /* 0x004ff60003800000 */
[----:B-1----:R-:W-:Y:S04]  /*2500*/  MOV R0, UR36 ;  /* 0x0000002400007c02 */ /* 0x002fe80008000f00 */
[----:B------:R-:W-:Y:S04]  /*2510*/  SHF.L.U32 R5, R0, 0x1f, RZ ;  /* 0x0000001f00057819 */ /* 0x000fe800000006ff */
[----:B------:R-:W1:Y:S02]  /*2520*/  SYNCS.PHASECHK.TRANS64.TRYWAIT P0, [UR33+0x80], R5 ;  /* 0x00008005ff0075a7 */ /* 0x000e640008001121 */
[----:B-1----:R-:W-:Y:S05]  /*2530*/  @!P0 BRA `(.L_x_26) ;  /* 0x0000006c00e08947 */ /* 0x002fea0003800000 */
.L_x_25:
[----:B------:R2:W-:Y:S01]  /*2540*/  @!P2 SYNCS.ARRIVE.TRANS64 RZ, [UR33], R3 ;  /* 0x00000003ffffa9a7 */ /* 0x0005e20008000021 */
[----:B------:R-:W-:Y:S04]  /*2550*/  BSSY.RECONVERGENT B0, `(.L_x_27) ;  /* 0x0000003000007945 */ /* 0x000fe80003800200 */
[----:B------:R-:W-:Y:S05]  /*2560*/  @P3 BRA `(.L_x_28) ;  /* 0x0000000000043947 */ /* 0x000fea0003800000 */
[----:B-1-34-:R-:W-:Y:S05]  /*2570*/  BPT.TRAP 0x1 ;  /* 0x000000040000795c */ /* 0x01afea0000300000 */
.L_x_28:
[----:B-1-34-:R-:W-:Y:S05]  /*2580*/  BSYNC.RECONVERGENT B0 ;  /* 0x0000000000007941 */ /* 0x01afea0003800200 */
.L_x_27:
[----:B------:R-:W-:Y:S02]  /*2590*/  UIADD3 UR8, UPT, UPT, UR11, 0x1, URZ ;  /* 0x000000010b087890 */ /* 0x000fe4000fffe0ff */
[----:B------:R-:W-:Y:S02]  /*25a0*/  USHF.L.U32 UR35, UR19, 0x5, URZ ;  /* 0x0000000513237899 */ /* 0x000fe400080006ff */
[----:B------:R-:W-:Y:S02]  /*25b0*/  UISETP.NE.AND UP0, UPT, UR8, 0x10, UPT ;  /* 0x000000100800788c */ /* 0x000fe4000bf05270 */
[----:B------:R-:W-:Y:S02]  /*25c0*/  UIADD3 UR28, UP1, UPT, UR54, 0x80, URZ ;  /* 0x00000080361c7890 */ /* 0x000fe4000ff3e0ff */
[----:B------:R-:W-:Y:S02]  /*25d0*/  USEL UR9, URZ, 0x1, UP0 ;  /* 0x00000001ff097887 */ /* 0x000fe40008000000 */
[----:B------:R-:W-:Y:S02]  /*25e0*/  USEL UR38, UR8, URZ, UP0 ;  /* 0x000000ff08267287 */ /* 0x000fe40008000000 */
[----:B------:R-:W-:Y:S02]  /*25f0*/  ULOP3.LUT UR36, UR36, UR9, URZ, 0x3c, !UPT ;  /* 0x0000000924247292 */ /* 0x000fe4000f8e3cff */
[----:B------:R-:W-:Y:S02]  /*2600*/  ULEA UR8, UR38, UR37, 0x3 ;  /* 0x0000002526087291 */ /* 0x000fe4000f8e18ff */
[----:B------:R-:W-:Y:S02]  /*2610*/  UISETP.NE.AND UP0, UPT, UR18, 0x1, UPT ;  /* 0x000000011200788c */ /* 0x000fe4000bf05270 */
[----:B------:R-:W-:Y:S01]  /*2620*/  ULEA UR30, UR11, UR37, 0xd ;  /* 0x000000250b1e7291 */ /* 0x000fe2000f8e68ff */
[----:B------:R-:W-:Y:S01]  /*2630*/  MOV R0, UR36 ;  /* 0x0000002400007c02 */ /* 0x000fe20008000f00 */
[----:B------:R-:W-:Y:S02]  /*2640*/  UISETP.NE.AND UP2, UPT, UR23, 0x1, UPT ;  /* 0x000000011700788c */ /* 0x000fe4000bf45270 */
[----:B------:R-:W-:Y:S01]  /*2650*/  UIADD3.X UR29, UPT, UPT, URZ, UR55, URZ, UP1, !UPT ;  /* 0x00000037ff1d7290 */ /* 0x000fe20008ffe4ff */
[----:B--2---:R-:W-:Y:S01]  /*2660*/  SHF.L.U32 R3, R0, 0x1f, RZ ;  /* 0x0000001f00037819 */ /* 0x004fe200000006ff */
[----:B------:R-:W-:Y:S02]  /*2670*/  UIADD3 UR32, UPT, UPT, UR30, 0x6400, URZ ;  /* 0x000064001e207890 */ /* 0x000fe4000fffe0ff */
[----:B------:R-:W-:Y:S01]  /*2680*/  UIADD3 UR44, UPT, UPT, UR30, 0x7400, URZ ;  /* 0x000074001e2c7890 */ /* 0x000fe2000fffe0ff */
[----:B------:R1:W2:Y:S01]  /*2690*/  SYNCS.PHASECHK.TRANS64.TRYWAIT P0, [UR8+0x80], R3 ;  /* 0x00008003ff0075a7 */ /* 0x0002a20008001108 */
[----:B------:R-:W-:Y:S02]  /*26a0*/  UIMAD.WIDE.U32 UR8, UR35, UR27, URZ ;  /* 0x0000001b230872a5 */ /* 0x000fe4000f8e00ff */
[----:B------:R-:W-:Y:S02]  /*26b0*/  ULEA UR8, UR48, UR49, 0x5 ;  /* 0x0000003130087291 */ /* 0x000fe4000f8e28ff */
[----:B------:R-:W-:Y:S02]  /*26c0*/  USHF.R.U32.HI UR9, URZ, UR26, UR9 ;  /* 0x0000001aff097299 */ /* 0x000fe40008011609 */
[----:B------:R-:W-:Y:S02]  /*26d0*/  ULEA UR31, UR43, UR8, 0xa ;  /* 0x000000082b1f7291 */ /* 0x000fe4000f8e50ff */
[----:B------:R-:W-:Y:S02]  /*26e0*/  USEL UR9, UR35, UR9, !UP0 ;  /* 0x0000000923097287 */ /* 0x000fe4000c000000 */
[----:B------:R-:W-:Y:S02]  /*26f0*/  UISETP.NE.AND UP0, UPT, UR22, 0x1, UPT ;  /* 0x000000011600788c */ /* 0x000fe4000bf05270 */
[----:B------:R-:W-:Y:S02]  /*2700*/  UIMAD.WIDE.U32 UR12, UR9, UR20, URZ ;  /* 0x00000014090c72a5 */ /* 0x000fe4000f8e00ff */
[----:B------:R-:W-:Y:S02]  /*2710*/  ULEA UR12, UR11, UR37, 0xc ;  /* 0x000000250b0c7291 */ /* 0x000fe4000f8e60ff */
[----:B------:R-:W-:Y:S02]  /*2720*/  USHF.R.U32.HI UR13, URZ, UR21, UR13 ;  /* 0x00000015ff0d7299 */ /* 0x000fe4000801160d */
[----:B------:R-:W-:Y:S02]  /*2730*/  UIADD3 UR19, UPT, UPT, UR19, 0x1, URZ ;  /* 0x0000000113137890 */ /* 0x000fe4000fffe0ff */
[----:B------:R-:W-:Y:S02]  /*2740*/  USEL UR13, UR9, UR13, !UP0 ;  /* 0x0000000d090d7287 */ /* 0x000fe4000c000000 */
[----:B------:R-:W-:Y:S02]  /*2750*/  UIADD3 UR40, UP0, UPT, UR54, 0x180, URZ ;  /* 0x0000018036287890 */ /* 0x000fe4000ff1e0ff */
[----:B------:R-:W-:Y:S02]  /*2760*/  UIMAD.WIDE.U32 UR14, UR13, UR25, URZ ;  /* 0x000000190d0e72a5 */ /* 0x000fe4000f8e00ff */
[----:B------:R-:W-:Y:S02]  /*2770*/  UIADD3.X UR41, UPT, UPT, URZ, UR55, URZ, UP0, !UPT ;  /* 0x00000037ff297290 */ /* 0x000fe400087fe4ff */
[----:B------:R-:W-:Y:S01]  /*2780*/  UISETP.NE.AND UP0, UPT, UR19, UR50, UPT ;  /* 0x000000321300728c */ /* 0x000fe2000bf05270 */
[----:B------:R-:W-:Y:S01]  /*2790*/  UMOV UR52, 0x0 ;  /* 0x0000000000347882 */ /* 0x000fe20000000000 */
[----:B------:R-:W-:Y:S01]  /*27a0*/  UMOV UR53, 0x10000000 ;  /* 0x1000000000357882 */ /* 0x000fe20000000000 */
[----:B------:R-:W-:Y:S01]  /*27b0*/  UMOV UR34, UR42 ;  /* 0x0000002a00227c82 */ /* 0x000fe20008000000 */
        /* <DEDUP_REMOVED lines=10> */
[----:B------:R-:W-:Y:S02]  /*2860*/  UIADD3 UR15, UPT, UPT, -UR14, URZ, URZ ;  /* 0x000000ff0e0f7290 */ /* 0x000fe4000fffe1ff */
[----:B------:R-:W-:Y:S02]  /*2870*/  UIMAD UR12, UR18, UR12, UR35 ;  /* 0x0000000c120c72a4 */ /* 0x000fe4000f8e0223 */
[----:B------:R-:W-:Y:S02]  /*2880*/  UIMAD UR9, UR22, UR11, UR9 ;  /* 0x0000000b160972a4 */ /* 0x000fe4000f8e0209 */
[----:B------:R-:W-:Y:S02]  /*2890*/  UIMAD UR13, UR23, UR15, UR13 ;  /* 0x0000000f170d72a4 */ /* 0x000fe4000f8e020d */
[----:B------:R-:W-:Y:S02]  /*28a0*/  UIMAD UR11, UR12, UR5, UR4 ;  /* 0x000000050c0b72a4 */ /* 0x000fe4000f8e0204 */
[----:B------:R-:W-:Y:S02]  /*28b0*/  UIMAD UR12, UR9, UR16, UR6 ;  /* 0x00000010090c72a4 */ /* 0x000fe4000f8e0206 */
[----:B------:R-:W-:Y:S02]  /*28c0*/  UIMAD UR13, UR13, UR17, UR7 ;  /* 0x000000110d0d72a4 */ /* 0x000fe4000f8e0207 */
[----:B------:R-:W-:Y:S01]  /*28d0*/  UPRMT UR15, UR31, 0x5410, URZ ;  /* 0x000054101f0f7896 */ /* 0x000fe200080000ff */
[----:B------:R-:W-:Y:S08]  /*28e0*/  UMOV UR9, UR33 ;  /* 0x0000002100097c82 */ /* 0x000ff00008000000 */
[----:B------:R3:W-:Y:S02]  /*28f0*/  UTMALDG.5D.IM2COL [UR8], [UR40], UR15 ;  /* 0x00000008280073b4 */ /* 0x0007e4000806000f */
[----:B---3--:R-:W-:Y:S01]  /*2900*/  UMOV UR11, UR38 ;  /* 0x00000026000b7c82 */ /* 0x008fe20008000000 */
[----:B-1----:R-:W-:Y:S05]  /*2910*/  BRA.U UP0, `(.L_x_29) ;  /* 0xfffffff900ec7547 */ /* 0x002fea000b83ffff */
.L_x_24:
[----:B------:R-:W-:Y:S01]  /*2920*/  SHF.L.U32 R3, R2, 0x1f, RZ ;  /* 0x0000001f02037819 */ /* 0x000fe200000006ff */
[----:B------:R-:W-:-:S03]  /*2930*/  NOP ;  /* 0x0000000000007918 */ /* 0x000fc60000000000 */
[----:B--2---:R-:W2:Y:S02]  /*2940*/  SYNCS.PHASECHK.TRANS64.TRYWAIT P0, [UR37+0x140], R3 ;  /* 0x00014003ff0075a7 */ /* 0x004ea40008001125 */
[----:B--2---:R-:W-:Y:S05]  /*2950*/  @!P0 BRA `(.L_x_30) ;  /* 0x0000006800f08947 */ /* 0x004fea0003800000 */
.L_x_123:
[----:B------:R-:W2:Y:S01]  /*2960*/  LDS.128 R4, [UR37+0x180] ;  /* 0x00018025ff047984 */ /* 0x000ea20008000c00 */
[----:B------:R-:W-:Y:S02]  /*2970*/  UIADD3 UR4, UPT, UPT, UR37, 0x148, URZ ;  /* 0x0000014825047890 */ /* 0x000fe4000fffe0ff */
[----:B------:R-:W-:Y:S01]  /*2980*/  UISETP.GE.AND UP0, UPT, UR39, 0x1, UPT ;  /* 0x000000012700788c */ /* 0x000fe2000bf06270 */
[----:B------:R-:W-:Y:S01]  /*2990*/  @!PT LDS RZ, [RZ] ;  /* 0x00000000fffff984 */ /* 0x000fe20000000800 */
[----:B------:R-:W-:Y:S01]  /*29a0*/  @!PT LDS RZ, [RZ] ;  /* 0x00000000fffff984 */ /* 0x000fe20000000800 */
[----:B------:R-:W-:Y:S01]  /*29b0*/  @!PT LDS RZ, [RZ] ;  /* 0x00000000fffff984 */ /* 0x000fe20000000800 */
[----:B------:R-:W-:Y:S01]  /*29c0*/  @!PT LDS RZ, [RZ] ;  /* 0x00000000fffff984 */ /* 0x000fe20000000800 */
[----:B------:R3:W-:Y:S06]  /*29d0*/  MEMBAR.ALL.CTA ;  /* 0x0000000000007992 */ /* 0x0007ec0000008000 */
[----:B---3--:R-:W3:Y:S01]  /*29e0*/  FENCE.VIEW.ASYNC.S ;  /* 0x00000000000073c6 */ /* 0x008ee20000000000 */
[----:B------:R-:W-:-:S09]  /*29f0*/  UPRMT UR4, URZ, 0x654, UR4 ;  /* 0x00000654ff047896 */ /* 0x000fd20008000004 */
[----:B---3--:R-:W-:Y:S01]  /*2a00*/  SYNCS.ARRIVE.TRANS64.RED.A1T0 RZ, [UR4], RZ ;  /* 0x000000ffffff79a7 */ /* 0x008fe20008100404 */
[----:B--2---:R-:W-:-:S13]  /*2a10*/  LOP3.LUT P0, RZ, R6, 0x1, RZ, 0xc0, !PT ;  /* 0x0000000106ff7812 */ /* 0x004fda000780c0ff */
[----:B------:R-:W-:Y:S01]  /*2a20*/  VOTEU.ANY UP1, P0 ;  /* 0x0000000000ff7886 */ /* 0x000fe20000020100 */
[----:B------:R-:W-:-:S13]  /*2a30*/  PLOP3.LUT P0, PT, PT, PT, UP1, 0x80, 0x8 ;  /* 0x000000000008781c */ /* 0x000fda0003f0f018 */
[----:B-1----:R-:W-:Y:S02]  /*2a40*/  @P0 MOV R0, R4 ;  /* 0x0000000400000202 */ /* 0x002fe40000000f00 */
[----:B------:R-:W-:Y:S02]  /*2a50*/  @P0 LOP3.LUT R4, R5, 0xffff, RZ, 0xc0, !PT ;  /* 0x0000ffff05040812 */ /* 0x000fe400078ec0ff */
[----:B------:R-:W-:Y:S02]  /*2a60*/  @P0 R2UR UR6, R0 ;  /* 0x00000000000602ca */ /* 0x000fe400000e0000 */
[----:B------:R-:W-:-:S11]  /*2a70*/  @P0 R2UR UR5, R4 ;  /* 0x00000000040502ca */ /* 0x000fd600000e0000 */
[----:B------:R-:W-:Y:S02]  /*2a80*/  @UP1 UMOV UR58, UR6 ;  /* 0x00000006003a1c82 */ /* 0x000fe40008000000 */
[----:B------:R-:W-:Y:S01]  /*2a90*/  @UP1 UMOV UR57, UR5 ;  /* 0x0000000500391c82 */ /* 0x000fe20008000000 */
[----:B------:R-:W-:Y:S05]  /*2aa0*/  BRA.U !UP0, `(.L_x_31) ;  /* 0x0000000108d47547 */ /* 0x000fea000b800000 */
[----:B------:R-:W1:Y:S01]  /*2ab0*/  LDCU.128 UR16, c[0x0][0xc10] ;  /* 0x00018200ff1077ac */ /* 0x000e620008000c00 */
[----:B------:R-:W2:Y:S01]  /*2ac0*/  LDCU UR20, c[0x0][0xc20] ;  /* 0x00018400ff1477ac */ /* 0x000ea20008000800 */
[----:B------:R-:W3:Y:S01]  /*2ad0*/  LDCU UR13, c[0x0][0xc0c] ;  /* 0x00018180ff0d77ac */ /* 0x000ee20008000800 */
[----:B------:R-:W4:Y:S01]  /*2ae0*/  LDCU.64 UR14, c[0x0][0xc28] ;  /* 0x00018500ff0e77ac */ /* 0x000f220008000a00 */
[----:B------:R-:W-:Y:S02]  /*2af0*/  UISETP.NE.AND UP3, UPT, UR39, 0x1, UPT ;  /* 0x000000012700788c */ /* 0x000fe4000bf65270 */
[----:B-1----:R-:W-:Y:S02]  /*2b00*/  UIMAD.WIDE.U32 UR4, UR61, UR19, URZ ;  /* 0x000000133d0472a5 */ /* 0x002fe4000f8e00ff */
[----:B------:R-:W-:Y:S02]  /*2b10*/  UIMAD.WIDE.U32 UR6, UR62, UR16, URZ ;  /* 0x000000103e0672a5 */ /* 0x000fe4000f8e00ff */
[----:B------:R-:W-:-:S02]  /*2b20*/  UISETP.NE.AND UP0, UPT, UR18, 0x1, UPT ;  /* 0x000000011200788c */ /* 0x000fc4000bf05270 */
[----:B------:R-:W-:Y:S01]  /*2b30*/  UIMAD.WIDE.U32 UR10, UR57, UR19, URZ ;  /* 0x00000013390a72a5 */ /* 0x000fe2000f8e00ff */
[----:B------:R-:W-:Y:S01]  /*2b40*/  UMOV UR4, UR5 ;  /* 0x0000000500047c82 */ /* 0x000fe20008000000 */
[----:B---3--:R-:W-:Y:S02]  /*2b50*/  UISETP.NE.AND UP2, UPT, UR13, 0x1, UPT ;  /* 0x000000010d00788c */ /* 0x008fe4000bf45270 */
[----:B--2---:R-:W-:Y:S02]  /*2b60*/  USHF.R.U32.HI UR5, URZ, UR20, UR4 ;  /* 0x00000014ff057299 */ /* 0x004fe40008011604 */
[----:B------:R-:W-:Y:S01]  /*2b70*/  UIMAD.WIDE.U32 UR8, UR58, UR16, URZ ;  /* 0x000000103a0872a5 */ /* 0x000fe2000f8e00ff */
[----:B------:R-:W-:Y:S01]  /*2b80*/  UMOV UR4, UR7 ;  /* 0x0000000700047c82 */ /* 0x000fe20008000000 */
[----:B------:R-:W-:Y:S02]  /*2b90*/  USEL UR5, UR61, UR5, !UP0 ;  /* 0x000000053d057287 */ /* 0x000fe4000c000000 */
[----:B------:R-:W-:-:S02]  /*2ba0*/  USHF.R.U32.HI UR4, URZ, UR17, UR4 ;  /* 0x00000011ff047299 */ /* 0x000fc40008011604 */
[----:B----4-:R-:W-:Y:S02]  /*2bb0*/  UIMAD.WIDE.U32 UR6, UR5, UR14, URZ ;  /* 0x0000000e050672a5 */ /* 0x010fe4000f8e00ff */
[----:B------:R-:W-:Y:S01]  /*2bc0*/  USEL UR12, UR62, UR4, !UP2 ;  /* 0x000000043e0c7287 */ /* 0x000fe2000d000000 */
[----:B------:R-:W-:Y:S02]  /*2bd0*/  UMOV UR8, UR9 ;  /* 0x0000000900087c82 */ /* 0x000fe40008000000 */
[----:B------:R-:W-:Y:S01]  /*2be0*/  UMOV UR4, UR11 ;  /* 0x0000000b00047c82 */ /* 0x000fe20008000000 */
[----:B------:R-:W-:Y:S01]  /*2bf0*/  UIMAD.WIDE.U32 UR10, UR12, UR14, URZ ;  /* 0x0000000e0c0a72a5 */ /* 0x000fe2000f8e00ff */
[----:B------:R-:W-:Y:S01]  /*2c00*/  UMOV UR6, UR7 ;  /* 0x0000000700067c82 */ /* 0x000fe20008000000 */
[----:B------:R-:W-:Y:S02]  /*2c10*/  USHF.R.U32.HI UR4, URZ, UR20, UR4 ;  /* 0x00000014ff047299 */ /* 0x000fe40008011604 */
[----:B------:R-:W-:-:S02]  /*2c20*/  @UP3 USHF.R.U32.HI UR5, URZ, UR15, UR6 ;  /* 0x0000000fff053299 */ /* 0x000fc40008011606 */
[----:B------:R-:W-:Y:S01]  /*2c30*/  USHF.R.U32.HI UR17, URZ, UR17, UR8 ;  /* 0x00000011ff117299 */ /* 0x000fe20008011608 */
[----:B------:R-:W-:Y:S01]  /*2c40*/  UMOV UR6, UR11 ;  /* 0x0000000b00067c82 */ /* 0x000fe20008000000 */
[----:B------:R-:W-:Y:S02]  /*2c50*/  USEL UR4, UR57, UR4, !UP0 ;  /* 0x0000000439047287 */ /* 0x000fe4000c000000 */
[----:B------:R-:W-:Y:S02]  /*2c60*/  @UP3 USHF.R.U32.HI UR12, URZ, UR15, UR6 ;  /* 0x0000000fff0c3299 */ /* 0x000fe40008011606 */
[----:B------:R-:W-:Y:S02]  /*2c70*/  UIMAD UR6, UR39, UR5, URZ ;  /* 0x00000005270672a4 */ /* 0x000fe4000f8e02ff */
[----:B------:R-:W-:Y:S02]  /*2c80*/  USEL UR5, UR58, UR17, !UP2 ;  /* 0x000000113a057287 */ /* 0x000fe4000d000000 */
[----:B------:R-:W-:-:S02]  /*2c90*/  UIMAD UR8, UR39, UR12, URZ ;  /* 0x0000000c270872a4 */ /* 0x000fc4000f8e02ff */
[----:B------:R-:W-:Y:S02]  /*2ca0*/  UISETP.GE.AND UP0, UPT, UR4, UR6, UPT ;  /* 0x000000060400728c */ /* 0x000fe4000bf06270 */
[----:B------:R-:W-:Y:S02]  /*2cb0*/  UIMAD.WIDE.U32 UR6, UR4, UR14, URZ ;  /* 0x0000000e040672a5 */ /* 0x000fe4000f8e00ff */
[----:B------:R-:W-:Y:S02]  /*2cc0*/  UISETP.GE.OR UP0, UPT, UR5, UR8, UP0 ;  /* 0x000000080500728c */ /* 0x000fe40008706670 */
[----:B------:R-:W-:Y:S02]  /*2cd0*/  UIMAD.WIDE.U32 UR8, UR5, UR14, URZ ;  /* 0x0000000e050872a5 */ /* 0x000fe4000f8e00ff */
[----:B------:R-:W-:Y:S01]  /*2ce0*/  UIADD3 UR10, UPT, UPT, -UR4, URZ, URZ ;  /* 0x000000ff040a7290 */ /* 0x000fe2000fffe1ff */
[----:B------:R-:W-:Y:S02]  /*2cf0*/  UMOV UR6, UR7 ;  /* 0x0000000700067c82 */ /* 0x000fe40008000000 */
[----:B------:R-:W-:-:S02]  /*2d00*/  USHF.R.U32.HI UR6, URZ, UR15, UR6 ;  /* 0x0000000fff067299 */ /* 0x000fc40008011606 */
[----:B------:R-:W-:Y:S02]  /*2d10*/  UIMAD UR10, UR18, UR10, UR57 ;  /* 0x0000000a120a72a4 */ /* 0x000fe4000f8e0239 */
[----:B------:R-:W-:Y:S01]  /*2d20*/  USEL UR6, UR4, UR6, !UP3 ;  /* 0x0000000604067287 */ /* 0x000fe2000d800000 */
[----:B------:R-:W-:Y:S01]  /*2d30*/  @!UP0 UMOV UR7, UR9 ;  /* 0x0000000900078c82 */ /* 0x000fe20008000000 */
[----:B------:R-:W-:Y:S02]  /*2d40*/  UIADD3 UR9, UPT, UPT, -UR5, URZ, URZ ;  /* 0x000000ff05097290 */ /* 0x000fe4000fffe1ff */
[----:B------:R-:W-:Y:S02]  /*2d50*/  @!UP0 USHF.R.U32.HI UR7, URZ, UR15, UR7 ;  /* 0x0000000fff078299 */ /* 0x000fe40008011607 */
[----:B------:R-:W-:Y:S02]  /*2d60*/  UIADD3 UR8, UPT, UPT, -UR6, URZ, URZ ;  /* 0x000000ff06087290 */ /* 0x000fe4000fffe1ff */
[----:B------:R-:W-:-:S02]  /*2d70*/  @!UP0 USEL UR7, UR5, UR7, !UP3 ;  /* 0x0000000705078287 */ /* 0x000fc4000d800000 */
[----:B------:R-:W-:Y:S02]  /*2d80*/  UIMAD UR8, UR39, UR8, UR4 ;  /* 0x00000008270872a4 */ /* 0x000fe4000f8e0204 */
[----:B------:R-:W-:Y:S02]  /*2d90*/  @!UP0 UIADD3 UR6, UPT, UPT, UR6, -UR7, URZ ;  /* 0x8000000706068290 */ /* 0x000fe4000fffe0ff */
[----:B------:R-:W-:Y:S02]  /*2da0*/  @!UP0 UIMAD UR7, UR8, UR12, UR7 ;  /* 0x0000000c080782a4 */ /* 0x000fe4000f8e0207 */
[----:B------:R-:W-:Y:S02]  /*2db0*/  @!UP0 UIMAD UR4, UR39, UR6, UR5 ;  /* 0x00000006270482a4 */ /* 0x000fe4000f8e0205 */
[----:B------:R-:W-:Y:S02]  /*2dc0*/  UIMAD UR6, UR13, UR9, UR58 ;  /* 0x000000090d0672a4 */ /* 0x000fe4000f8e023a */
[----:B------:R-:W-:Y:S01]  /*2dd0*/  UIMAD UR57, UR4, UR18, UR10 ;  /* 0x00000012043972a4 */ /* 0x000fe2000f8e020a */
[----:B------:R-:W-:-:S02]  /*2de0*/  @!UP0 UMOV UR5, UR7 ;  /* 0x0000000700058c82 */ /* 0x000fc40008000000 */
[----:B------:R-:W-:-:S12]  /*2df0*/  UIMAD UR58, UR5, UR13, UR6 ;  /* 0x0000000d053a72a4 */ /* 0x000fd8000f8e0206 */
.L_x_31:
        /* <DEDUP_REMOVED lines=20> */
.L_x_32:
[----:B------:R-:W-:Y:S02]  /*2f40*/  R2UR UR5, R89 ;  /* 0x00000000590572ca */ /* 0x000fe400000e0000 */
[----:B------:R-:W-:Y:S02]  /*2f50*/  R2UR UR4, R88 ;  /* 0x00000000580472ca */ /* 0x000fe400000e0000 */
[----:B------:R-:W-:Y:S02]  /*2f60*/  PLOP3.LUT P1, PT, PT, PT, PT, 0x80, 0x8 ;  /* 0x000000000008781c */ /* 0x000fe40003f2f070 */
[----:B------:R-:W-:-:S07]  /*2f70*/  LOP3.LUT R2, R2, 0x1, RZ, 0x3c, !PT ;  /* 0x0000000102027812 */ /* 0x000fce00078e3cff */
[----:B------:R-:W-:Y:S02]  /*2f80*/  UIADD3 UR28, UPT, UPT, UR58, UR5, URZ ;  /* 0x000000053a1c7290 */ /* 0x000fe4000fffe0ff */
[----:B------:R-:W-:Y:S01]  /*2f90*/  UIADD3 UR22, UPT, UPT, UR57, UR4, URZ ;  /* 0x0000000439167290 */ /* 0x000fe2000fffe0ff */
[----:B------:R-:W-:Y:S11]  /*2fa0*/  BRA.U UP1, `(.L_x_33) ;  /* 0xffffffe5019c7547 */ /* 0x000ff6000b83ffff */
[----:B------:R-:W-:Y:S01]  /*2fb0*/  UIADD3 UR37, UPT, UPT, UR37, 0x80, URZ ;  /* 0x0000008025257890 */ /* 0x000fe2000fffe0ff */
[----:B------:R-:W-:-:S03]  /*2fc0*/  MOV R3, UR36 ;  /* 0x0000002400037c02 */ /* 0x000fc60008000f00 */
[----:B------:R-:W-:Y:S01]  /*2fd0*/  ULEA UR4, UR38, UR37, 0x3 ;  /* 0x0000002526047291 */ /* 0x000fe2000f8e18ff */
[----:B------:R-:W-:-:S08]  /*2fe0*/  SHF.L.U32 R3, R3, 0x1f, RZ ;  /* 0x0000001f03037819 */ /* 0x000fd000000006ff */
[----:B------:R-:W1:Y:S02]  /*2ff0*/  SYNCS.PHASECHK.TRANS64.TRYWAIT P0, [UR4], R3 ;  /* 0x00000003ff0075a7 */ /* 0x000e640008001104 */
[----:B-1----:R-:W-:Y:S05]  /*3000*/  @!P0 BRA `(.L_x_34) ;  /* 0x00000064005c8947 */ /* 0x002fea0003800000 */
.L_x_125:
[----:B------:R-:W-:-:S04]  /*3010*/  UIADD3 UR4, UPT, UPT, UR38, 0x1, URZ ;  /* 0x0000000126047890 */ /* 0x000fc8000fffe0ff */
[----:B------:R-:W-:-:S04]  /*3020*/  UISETP.NE.AND UP0, UPT, UR4, 0x10, UPT ;  /* 0x000000100400788c */ /* 0x000fc8000bf05270 */
[----:B------:R-:W-:Y:S02]  /*3030*/  USEL UR5, URZ, 0x1, UP0 ;  /* 0x00000001ff057887 */ /* 0x000fe40008000000 */
[----:B------:R-:W-:Y:S02]  /*3040*/  USEL UR4, UR4, URZ, UP0 ;  /* 0x000000ff04047287 */ /* 0x000fe40008000000 */
[----:B------:R-:W-:Y:S02]  /*3050*/  ULOP3.LUT UR6, UR36, UR5, URZ, 0x3c, !UPT ;  /* 0x0000000524067292 */ /* 0x000fe4000f8e3cff */
[----:B------:R-:W-:-:S04]  /*3060*/  ULEA UR5, UR4, UR37, 0x3 ;  /* 0x0000002504057291 */ /* 0x000fc8000f8e18ff */
[----:B-1----:R-:W-:-:S04]  /*3070*/  MOV R3, UR6 ;  /* 0x0000000600037c02 */ /* 0x002fc80008000f00 */
[----:B------:R-:W-:-:S04]  /*3080*/  SHF.L.U32 R3, R3, 0x1f, RZ ;  /* 0x0000001f03037819 */ /* 0x000fc800000006ff */
[----:B------:R-:W1:Y:S02]  /*3090*/  SYNCS.PHASECHK.TRANS64.TRYWAIT P0, [UR5], R3 ;  /* 0x00000003ff0075a7 */ /* 0x000e640008001105 */
[----:B-1----:R-:W-:Y:S05]  /*30a0*/  @!P0 BRA `(.L_x_35) ;  /* 0x00000064004c8947 */ /* 0x002fea0003800000 */
.L_x_127:
        /* <DEDUP_REMOVED lines=10> */
.L_x_129:
        /* <DEDUP_REMOVED lines=10> */
.L_x_131:
        /* <DEDUP_REMOVED lines=10> */
.L_x_133:
        /* <DEDUP_REMOVED lines=10> */
.L_x_135:
        /* <DEDUP_REMOVED lines=10> */
.L_x_137:
        /* <DEDUP_REMOVED lines=10> */
.L_x_139:
        /* <DEDUP_REMOVED lines=10> */
.L_x_141:
        /* <DEDUP_REMOVED lines=10> */
.L_x_143:
        /* <DEDUP_REMOVED lines=10> */
.L_x_145:
        /* <DEDUP_REMOVED lines=10> */
.L_x_147:
        /* <DEDUP_REMOVED lines=10> */
.L_x_149:
        /* <DEDUP_REMOVED lines=10> */
.L_x_151:
        /* <DEDUP_REMOVED lines=10> */
.L_x_153:
[----:B------:R-:W-:-:S04]  /*38d0*/  UIADD3 UR4, UPT, UPT, UR4, 0x1, URZ ;  /* 0x0000000104047890 */ /* 0x000fc8000fffe0ff */
[----:B------:R-:W-:-:S04]  /*38e0*/  UISETP.NE.AND UP0, UPT, UR4, 0x10, UPT ;  /* 0x000000100400788c */ /* 0x000fc8000bf05270 */
[----:B------:R-:W-:Y:S02]  /*38f0*/  USEL UR5, URZ, 0x1, UP0 ;  /* 0x00000001ff057887 */ /* 0x000fe40008000000 */
[----:B------:R-:W-:Y:S02]  /*3900*/  USEL UR4, UR4, URZ, UP0 ;  /* 0x000000ff04047287 */ /* 0x000fe40008000000 */
[----:B------:R-:W-:Y:S02]  /*3910*/  ULOP3.LUT UR5, UR6, UR5, URZ, 0x3c, !UPT ;  /* 0x0000000506057292 */ /* 0x000fe4000f8e3cff */
[----:B------:R-:W-:-:S04]  /*3920*/  ULEA UR4, UR4, UR37, 0x3 ;  /* 0x0000002504047291 */ /* 0x000fc8000f8e18ff */
[----:B------:R-:W-:Y:S02]  /*3930*/  IMAD.U32 R2, RZ, RZ, UR5 ;  /* 0x00000005ff027e24 */ /* 0x000fe4000f8e00ff */
[----:B-1----:R-:W-:-:S03]  /*3940*/  MOV R0, UR4 ;  /* 0x0000000400007c02 */ /* 0x002fc60008000f00 */
[----:B------:R-:W-:-:S07]  /*3950*/  SHF.L.U32 R3, R2, 0x1f, RZ ;  /* 0x0000001f02037819 */ /* 0x000fce00000006ff */
.L_x_49:
[----:B-1----:R1:W2:Y:S02]  /*3960*/  SYNCS.PHASECHK.TRANS64.TRYWAIT P0, [R0+URZ], R3 ;  /* 0x00000003000075a7 */ /* 0x0022a400080011ff */
[----:B--2---:R-:W-:Y:S05]  /*3970*/  @!P0 NANOSLEEP.SYNCS 0x989680 ;  /* 0x009896800000895d */ /* 0x004fea0003900000 */
[----:B------:R-:W2:Y:S02]  /*3980*/  @!P0 SYNCS.PHASECHK.TRANS64 P0, [R0+URZ], R3 ;  /* 0x00000003000085a7 */ /* 0x000ea400080010ff */
[----:B--2---:R-:W-:Y:S05]  /*3990*/  @P0 EXIT ;  /* 0x000000000000094d */ /* 0x004fea0003800000 */
[----:B------:R-:W-:Y:S05]  /*39a0*/  BRA `(.L_x_49) ;  /* 0xfffffffc00ec7947 */ /* 0x000fea000383ffff */
.L_x_17:
[----:B------:R-:W2:Y:S02]  /*39b0*/  S2UR UR4, SR_CgaCtaId ;  /* 0x00000000000479c3 */ /* 0x000ea40000008800 */
[----:B--2---:R-:W-:-:S04]  /*39c0*/  UISETP.NE.AND UP0, UPT, UR4, URZ, UPT ;  /* 0x000000ff0400728c */ /* 0x004fc8000bf05270 */
[----:B------:R-:W-:-:S09]  /*39d0*/  UISETP.NE.OR UP0, UPT, UR15, 0x1, UP0 ;  /* 0x000000010f00788c */ /* 0x000fd20008705670 */
[----:B------:R-:W-:Y:S05]  /*39e0*/  BRA.U UP0, `(.L_x_50) ;  /* 0x0000000100b47547 */ /* 0x000fea000b800000 */
[----:B------:R-:W2:Y:S01]  /*39f0*/  S2UR UR5, SR_CgaCtaId ;  /* 0x00000000000579c3 */ /* 0x000ea20000008800 */
[----:B------:R-:W-:Y:S01]  /*3a00*/  UMOV UR4, 0x400 ;  /* 0x0000040000047882 */ /* 0x000fe20000000000 */
[----:B------:R-:W-:Y:S01]  /*3a10*/  HFMA2 R3, -RZ, RZ, 0, 5.9604644775390625e-08 ;  /* 0x00000001ff037431 */ /* 0x000fe200000001ff */
[----:B------:R-:W-:Y:S01]  /*3a20*/  ISETP.NE.AND P0, PT, R0, RZ, PT ;  /* 0x000000ff0000720c */ /* 0x000fe20003f05270 */
[----:B------:R-:W-:Y:S01]  /*3a30*/  IMAD.MOV.U32 R8, RZ, RZ, RZ ;  /* 0x000000ffff087224 */ /* 0x000fe200078e00ff */
[----:B--2---:R-:W-:-:S04]  /*3a40*/  ULEA UR4, UR5, UR4, 0x18 ;  /* 0x0000000405047291 */ /* 0x004fc8000f8ec0ff */
[----:B------:R-:W-:Y:S02]  /*3a50*/  UIADD3 UR5, UPT, UPT, UR4, 0x148, URZ ;  /* 0x0000014804057890 */ /* 0x000fe4000fffe0ff */
[----:B------:R-:W-:Y:S02]  /*3a60*/  UIADD3 UR8, UPT, UPT, UR4, 0x140, URZ ;  /* 0x0000014004087890 */ /* 0x000fe4000fffe0ff */
[----:B------:R-:W-:-:S12]  /*3a70*/  UPRMT UR5, URZ, 0x654, UR5 ;  /* 0x00000654ff057896 */ /* 0x000fd80008000005 */
.L_x_53:
[----:B------:R-:W-:Y:S01]  /*3a80*/  SHF.L.U32 R7, R3, 0x1f, RZ ;  /* 0x0000001f03077819 */ /* 0x000fe200000006ff */
[----:B------:R-:W-:Y:S02]  /*3a90*/  IMAD.U32 R9, RZ, RZ, UR8 ;  /* 0x00000008ff097e24 */ /* 0x000fe4000f8e00ff */
[----:B------:R-:W-:Y:S01]  /*3aa0*/  @!P0 IMAD.MOV.U32 R5, RZ, RZ, 0x10 ;  /* 0x00000010ff058424 */ /* 0x000fe200078e00ff */
[----:B------:R-:W2:Y:S02]  /*3ab0*/  SYNCS.PHASECHK.TRANS64.TRYWAIT P1, [UR4+0x148], R7 ;  /* 0x00014807ff0075a7 */ /* 0x000ea40008021104 */
[----:B------:R-:W-:-:S04]  /*3ac0*/  PRMT R9, R0, 0x654, R9 ;  /* 0x0000065400097816 */ /* 0x000fc80000000009 */
[----:B------:R-:W-:Y:S01]  /*3ad0*/  SEL R2, R9, R2, !P0 ;  /* 0x0000000209027207 */ /* 0x000fe20004000000 */
[----:B--2---:R-:W-:Y:S06]  /*3ae0*/  @!P1 BRA `(.L_x_51) ;  /* 0x00000060000c9947 */ /* 0x004fec0003800000 */
.L_x_155:
[----:B------:R-:W-:Y:S01]  /*3af0*/  UIADD3 UR6, UPT, UPT, UR4, 0x180, URZ ;  /* 0x0000018004067890 */ /* 0x000fe2000fffe0ff */
[----:B------:R3:W-:Y:S01]  /*3b00*/  @!P0 SYNCS.ARRIVE.TRANS64.RED RZ, [R2+URZ], R5 ;  /* 0x0000000502ff89a7 */ /* 0x0007e200080004ff */
[----:B------:R-:W-:Y:S01]  /*3b10*/  UIADD3 UR7, UPT, UPT, UR4, 0x140, URZ ;  /* 0x0000014004077890 */ /* 0x000fe2000fffe0ff */
[----:B------:R-:W-:-:S08]  /*3b20*/  LOP3.LUT R3, R3, 0x1, RZ, 0x3c, !PT ;  /* 0x0000000103037812 */ /* 0x000fd000078e3cff */
[----:B------:R-:W-:Y:S06]  /*3b30*/  UGETNEXTWORKID.BROADCAST [UR6], [UR7] ;  /* 0x00000000060073ca */ /* 0x000fec0008000100 */
[----:B---3--:R-:W-:-:S04]  /*3b40*/  SHF.L.U32 R5, R8, 0x1f, RZ ;  /* 0x0000001f08057819 */ /* 0x008fc800000006ff */
[----:B------:R-:W3:Y:S02]  /*3b50*/  SYNCS.PHASECHK.TRANS64.TRYWAIT P1, [UR4+0x140], R5 ;  /* 0x00014005ff0075a7 */ /* 0x000ee40008021104 */
[----:B---3--:R-:W-:Y:S05]  /*3b60*/  @!P1 BRA `(.L_x_52) ;  /* 0x0000006000049947 */ /* 0x008fea0003800000 */
.L_x_157:
[----:B--2---:R-:W2:Y:S01]  /*3b70*/  LDS.128 R4, [UR4+0x180] ;  /* 0x00018004ff047984 */ /* 0x004ea20008000c00 */
[----:B------:R-:W-:Y:S01]  /*3b80*/  LOP3.LUT R8, R8, 0x1, RZ, 0x3c, !PT ;  /* 0x0000000108087812 */ /* 0x000fe200078e3cff */
[----:B------:R-:W-:Y:S01]  /*3b90*/  @!PT LDS RZ, [RZ] ;  /* 0x00000000fffff984 */ /* 0x000fe20000000800 */
[----:B------:R-:W-:Y:S01]  /*3ba0*/  @!PT LDS RZ, [RZ] ;  /* 0x00000000fffff984 */ /* 0x000fe20000000800 */
[----:B------:R-:W-:Y:S01]  /*3bb0*/  @!PT LDS RZ, [RZ] ;  /* 0x00000000fffff984 */ /* 0x000fe20000000800 */
[----:B------:R-:W-:Y:S01]  /*3bc0*/  @!PT LDS RZ, [RZ] ;  /* 0x00000000fffff984 */ /* 0x000fe20000000800 */
[----:B------:R3:W-:Y:S06]  /*3bd0*/  MEMBAR.ALL.CTA ;  /* 0x0000000000007992 */ /* 0x0007ec0000008000 */
[----:B---3--:R-:W3:Y:S02]  /*3be0*/  FENCE.VIEW.ASYNC.S ;  /* 0x00000000000073c6 */ /* 0x008ee40000000000 */
[----:B---3--:R-:W-:Y:S01]  /*3bf0*/  SYNCS.ARRIVE.TRANS64.RED.A1T0 RZ, [UR5], RZ ;  /* 0x000000ffffff79a7 */ /* 0x008fe20008100405 */
[----:B--2---:R-:W-:-:S13]  /*3c00*/  LOP3.LUT P1, RZ, R6, 0x1, RZ, 0xc0, !PT ;  /* 0x0000000106ff7812 */ /* 0x004fda000782c0ff */
[----:B------:R-:W-:Y:S05]  /*3c10*/  @P1 BRA `(.L_x_53) ;  /* 0xfffffffc00981947 */ /* 0x000fea000383ffff */
[----:B------:R-:W-:-:S04]  /*3c20*/  SHF.L.U32 R0, R3, 0x1f, RZ ;  /* 0x0000001f03007819 */ /* 0x000fc800000006ff */
[----:B------:R-:W2:Y:S02]  /*3c30*/  SYNCS.PHASECHK.TRANS64 P0, [UR4+0x148], R0 ;  /* 0x00014800ff0075a7 */ /* 0x000ea40008001004 */
[----:B-12---:R-:W-:Y:S05]  /*3c40*/  @P0 EXIT ;  /* 0x000000000000094d */ /* 0x006fea0003800000 */
[----:B------:R-:W-:-:S07]  /*3c50*/  MOV R0, UR4 ;  /* 0x0000000400007c02 */ /* 0x000fce0008000f00 */
.L_x_54:
[----:B-1----:R-:W-:-:S04]  /*3c60*/  SHF.L.U32 R5, R3, 0x1f, RZ ;  /* 0x0000001f03057819 */ /* 0x002fc800000006ff */
[----:B------:R1:W2:Y:S03]  /*3c70*/  SYNCS.PHASECHK.TRANS64.TRYWAIT P0, [R0+URZ+0x148], R5 ;  /* 0x00014805000075a7 */ /* 0x0002a600080011ff */
[----:B--2---:R-:W-:Y:S05]  /*3c80*/  @!P0 NANOSLEEP.SYNCS 0x989680 ;  /* 0x009896800000895d */ /* 0x004fea0003900000 */
[----:B------:R-:W2:Y:S02]  /*3c90*/  @!P0 SYNCS.PHASECHK.TRANS64 P0, [R0+URZ+0x148], R5 ;  /* 0x00014805000085a7 */ /* 0x000ea400080010ff */
[----:B--2---:R-:W-:Y:S05]  /*3ca0*/  @P0 EXIT ;  /* 0x000000000000094d */ /* 0x004fea0003800000 */
[----:B------:R-:W-:Y:S05]  /*3cb0*/  BRA `(.L_x_54) ;  /* 0xfffffffc00e87947 */ /* 0x000fea000383ffff */
.L_x_50:
[----:B------:R-:W-:-:S09]  /*3cc0*/  UISETP.NE.AND UP0, UPT, UR15, URZ, UPT ;  /* 0x000000ff0f00728c */ /* 0x000fd2000bf05270 */
[----:B------:R-:W-:Y:S05]  /*3cd0*/  BRA.U UP0, `(.L_x_55) ;  /* 0x0000000d00407547 */ /* 0x000fea000b800000 */
[----:B------:R-:W2:Y:S01]  /*3ce0*/  S2UR UR7, SR_CgaCtaId ;  /* 0x00000000000779c3 */ /* 0x000ea20000008800 */
[----:B------:R-:W-:Y:S01]  /*3cf0*/  UMOV UR4, 0x40 ;  /* 0x0000004000047882 */ /* 0x000fe20000000000 */
[----:B------:R-:W-:Y:S01]  /*3d00*/  NOP ;  /* 0x0000000000007918 */ /* 0x000fe20000000000 */
[----:B------:R-:W-:Y:S01]  /*3d10*/  UMOV UR6, 0x400 ;  /* 0x0000040000067882 */ /* 0x000fe20000000000 */
[----:B--2---:R-:W-:Y:S02]  /*3d20*/  ULEA UR5, UR7, UR4, 0x18 ;  /* 0x0000000407057291 */ /* 0x004fe4000f8ec0ff */
[----:B------:R-:W-:-:S07]  /*3d30*/  ULEA UR6, UR7, UR6, 0x18 ;  /* 0x0000000607067291 */ /* 0x000fce000f8ec0ff */
[----:B------:R-:W2:Y:S02]  /*3d40*/  LDS.U8 R0, [UR5+0x1c] ;  /* 0x00001c05ff007984 */ /* 0x000ea40008000000 */
[----:B--2---:R-:W-:-:S13]  /*3d50*/  ISETP.NE.AND P0, PT, R0, RZ, PT ;  /* 0x000000ff0000720c */ /* 0x004fda0003f05270 */
[----:B------:R-:W-:Y:S05]  /*3d60*/  @P0 BRA `(.L_x_56) ;  /* 0x0000000000580947 */ /* 0x000fea0003800000 */
[----:B------:R-:W-:-:S13]  /*3d70*/  ELECT P0, URZ, PT ;  /* 0x0000000000ff782f */ /* 0x000fda0003800000 */
[----:B------:R-:W-:Y:S05]  /*3d80*/  @!P0 BRA `(.L_x_57) ;  /* 0x0000000000608947 */ /* 0x000fea0003800000 */
[----:B------:R-:W-:Y:S01]  /*3d90*/  UMOV UR4, 0x10 ;  /* 0x0000001000047882 */ /* 0x000fe20000000000 */
[----:B------:R-:W-:Y:S01]  /*3da0*/  HFMA2 R0, -RZ, RZ, 0, 5.9604644775390625e-08 ;  /* 0x00000001ff007431 */ /* 0x000fe200000001ff */
[----:B------:R-:W-:-:S03]  /*3db0*/  MOV R2, 0xffff ;  /* 0x0000ffff00027802 */ /* 0x000fc60000000f00 */
[----:B------:R-:W-:Y:S04]  /*3dc0*/  DEPBAR.LE SB2, 0x36 ;  /* 0x0000ad800000791a */ /* 0x000fe80000000000 */
[----:B------:R-:W2:Y:S02]  /*3dd0*/  UTCATOMSWS.FIND_AND_SET.ALIGN UP0, UR4, UR4 ;  /* 0x00000004000475e3 */ /* 0x000ea40008000800 */
[----:B--2---:R-:W-:Y:S01]  /*3de0*/  MOV R3, UR4 ;  /* 0x0000000400037c02 */ /* 0x004fe20008000f00 */
[----:B------:R-:W-:Y:S06]  /*3df0*/  BRA.U UP0, `(.L_x_58) ;  /* 0x0000000100187547 */ /* 0x000fec000b800000 */
.L_x_59:
[----:B------:R-:W-:Y:S05]  /*3e00*/  NANOSLEEP 0x64 ;  /* 0x000000640000795d */ /* 0x000fea0003800000 */
[----:B------:R-:W-:-:S05]  /*3e10*/  UMOV UR4, 0x10 ;  /* 0x0000001000047882 */ /* 0x000fca0000000000 */
[----:B------:R-:W-:Y:S04]  /*3e20*/  DEPBAR.LE SB2, 0x36 ;  /* 0x0000ad800000791a */ /* 0x000fe80000000000 */
[----:B------:R-:W2:Y:S02]  /*3e30*/  UTCATOMSWS.FIND_AND_SET.ALIGN UP0, UR4, UR4 ;  /* 0x00000004000475e3 */ /* 0x000ea40008000800 */
[----:B--2---:R-:W-:Y:S01]  /*3e40*/  MOV R3, UR4 ;  /* 0x0000000400037c02 */ /* 0x004fe20008000f00 */
[----:B------:R-:W-:Y:S05]  /*3e50*/  BRA.U !UP0, `(.L_x_59) ;  /* 0xfffffffd08e87547 */ /* 0x000fea000b83ffff */
.L_x_58:
[-C--:B------:R-:W-:Y:S02]  /*3e60*/  SHF.L.U32 R2, R2, R3.reuse, RZ ;  /* 0x0000000302027219 */ /* 0x080fe400000006ff */
[----:B------:R-:W-:Y:S01]  /*3e70*/  SHF.L.U32 R0, R0, R3, RZ ;  /* 0x0000000300007219 */ /* 0x000fe200000006ff */
[----:B------:R-:W-:Y:S02]  /*3e80*/  IMAD.SHL.U32 R3, R3, 0x20, RZ ;  /* 0x0000002003037824 */ /* 0x000fe400078e00ff */
[----:B------:R2:W-:Y:S04]  /*3e90*/  ATOMS.OR RZ, [UR5+0x14], R2 ;  /* 0x00001402ffff798c */ /* 0x0005e8000b000005 */
[----:B------:R2:W-:Y:S04]  /*3ea0*/  ATOMS.OR RZ, [UR5+0x18], R0 ;  /* 0x00001800ffff798c */ /* 0x0005e8000b000005 */
[----:B------:R2:W-:Y:S01]  /*3eb0*/  STS [UR6+0x190], R3 ;  /* 0x00019003ff007988 */ /* 0x0005e20008000806 */
[----:B------:R-:W-:Y:S05]  /*3ec0*/  BRA `(.L_x_57) ;  /* 0x0000000000107947 */ /* 0x000fea0003800000 */
.L_x_56:
[----:B------:R-:W-:Y:S02]  /*3ed0*/  MOV R0, 0xffffffff ;  /* 0xffffffff00007802 */ /* 0x000fe40000000f00 */
[----:B------:R-:W-:-:S03]  /*3ee0*/  MOV R2, 0x3f10 ;  /* 0x00003f1000027802 */ /* 0x000fc60000000f00 */
[----:B------:R2:W-:Y:S04]  /*3ef0*/  STS [UR6+0x190], R0 ;  /* 0x00019000ff007988 */ /* 0x0005e80008000806 */
[----:B-12--5:R-:W-:Y:S05]  /*3f00*/  CALL.REL.NOINC `($__internal_1_$__cuda_sm10x_tcgen05_guardrail_trap_phase_invalid_during_alloc) ;  /* 0x0000006000987944 */ /* 0x026fea0003c00000 */
.L_x_57:
[----:B------:R-:W-:Y:S05]  /*3f10*/  WARPSYNC.ALL ;  /* 0x0000000000007948 */ /* 0x000fea0003800000 */
[----:B------:R-:W3:Y:S01]  /*3f20*/  S2UR UR4, SR_CgaCtaId ;  /* 0x00000000000479c3 */ /* 0x000ee20000008800 */
[----:B------:R-:W-:Y:S01]  /*3f30*/  UMOV UR19, 0x400 ;  /* 0x0000040000137882 */ /* 0x000fe20000000000 */
[----:B------:R-:W-:-:S06]  /*3f40*/  NOP ;  /* 0x0000000000007918 */ /* 0x000fcc0000000000 */
[----:B------:R-:W-:Y:S06]  /*3f50*/  BAR.ARV 0x6, 0xa0 ;  /* 0x0182800000007b1d */ /* 0x000fec0000002000 */
[----:B------:R-:W4:Y:S01]  /*3f60*/  LDCU UR5, c[0x0][0x394] ;  /* 0x00007280ff0577ac */ /* 0x000f220008000800 */
[----:B------:R-:W-:Y:S01]  /*3f70*/  IMAD.MOV.U32 R10, RZ, RZ, 0x1 ;  /* 0x00000001ff0a7424 */ /* 0x000fe200078e00ff */
[----:B------:R-:W-:Y:S01]  /*3f80*/  CS2R R8, SRZ ;  /* 0x0000000000087805 */ /* 0x000fe2000001ff00 */
[----:B------:R-:W1:Y:S01]  /*3f90*/  LDCU UR6, c[0x0][0x394] ;  /* 0x00007280ff0677ac */ /* 0x000e620008000800 */
[----:B------:R-:W-:Y:S01]  /*3fa0*/  UMOV UR22, URZ ;  /* 0x000000ff00167c82 */ /* 0x000fe20008000000 */
[----:B------:R-:W-:Y:S01]  /*3fb0*/  UMOV UR16, URZ ;  /* 0x000000ff00107c82 */ /* 0x000fe20008000000 */
[----:B---3--:R-:W-:Y:S01]  /*3fc0*/  ULEA UR19, UR4, UR19, 0x18 ;  /* 0x0000001304137291 */ /* 0x008fe2000f8ec0ff */
[----:B------:R-:W-:Y:S01]  /*3fd0*/  UMOV UR26, 0x0 ;  /* 0x00000000001a7882 */ /* 0x000fe20000000000 */
[----:B------:R-:W-:-:S02]  /*3fe0*/  UMOV UR27, 0x8118490 ;  /* 0x08118490001b7882 */ /* 0x000fc40000000000 */
[----:B------:R-:W-:Y:S02]  /*3ff0*/  UIADD3 UR20, UPT, UPT, UR19, 0x6400, URZ ;  /* 0x0000640013147890 */ /* 0x000fe4000fffe0ff */
[----:B------:R-:W-:Y:S02]  /*4000*/  UIADD3 UR21, UPT, UPT, UR19, 0x26400, URZ ;  /* 0x0002640013157890 */ /* 0x000fe4000fffe0ff */
[----:B----4-:R-:W-:Y:S01]  /*4010*/  UIADD3 UR5, UPT, UPT, UR5, 0x1f, URZ ;  /* 0x0000001f05057890 */ /* 0x010fe2000fffe0ff */
[----:B------:R-:W2:Y:S01]  /*4020*/  LDS R11, [UR19+0x190] ;  /* 0x00019013ff0b7984 */ /* 0x000ea20008000800 */
[----:B------:R-:W-:Y:S02]  /*4030*/  USHF.R.U32.HI UR20, URZ, 0x4, UR20 ;  /* 0x00000004ff147899 */ /* 0x000fe40008011614 */
[----:B------:R-:W-:Y:S02]  /*4040*/  USHF.R.S32.HI UR4, URZ, 0x1f, UR5 ;  /* 0x0000001fff047899 */ /* 0x000fe40008011405 */
[----:B------:R-:W-:-:S02]  /*4050*/  UIADD3 UR29, UPT, UPT, UR19, 0x148, URZ ;  /* 0x00000148131d7890 */ /* 0x000fc4000fffe0ff */
[----:B------:R-:W-:Y:S02]  /*4060*/  ULEA.HI UR4, UR4, UR5, URZ, 0x5 ;  /* 0x0000000504047291 */ /* 0x000fe4000f8f28ff */
[----:B------:R-:W-:Y:S02]  /*4070*/  USHF.R.U32.HI UR21, URZ, 0x4, UR21 ;  /* 0x00000004ff157899 */ /* 0x000fe40008011615 */
[----:B------:R-:W-:Y:S02]  /*4080*/  USHF.R.S32.HI UR28, URZ, 0x5, UR4 ;  /* 0x00000005ff1c7899 */ /* 0x000fe40008011404 */
[----:B------:R-:W-:Y:S02]  /*4090*/  ULOP3.LUT UR20, UR20, 0x3fff, URZ, 0xc0, !UPT ;  /* 0x00003fff14147892 */ /* 0x000fe4000f8ec0ff */
[----:B------:R-:W-:Y:S02]  /*40a0*/  UISETP.LT.AND UP0, UPT, UR28, 0x1, UPT ;  /* 0x000000011c00788c */ /* 0x000fe4000bf01270 */
[----:B------:R-:W-:-:S02]  /*40b0*/  UPRMT UR29, URZ, 0x654, UR29 ;  /* 0x00000654ff1d7896 */ /* 0x000fc4000800001d */
[----:B------:R-:W-:Y:S02]  /*40c0*/  USEL UR30, UR28, 0x1, !UP0 ;  /* 0x000000011c1e7887 */ /* 0x000fe4000c000000 */
[----:B------:R-:W-:Y:S02]  /*40d0*/  ULOP3.LUT UR21, UR21, 0x3fff, URZ, 0xc0, !UPT ;  /* 0x00003fff15157892 */ /* 0x000fe4000f8ec0ff */
[----:B------:R-:W-:Y:S02]  /*40e0*/  ULOP3.LUT UR20, UR20, 0x1000000, URZ, 0xfc, !UPT ;  /* 0x0100000014147892 */ /* 0x000fe4000f8efcff */
[----:B------:R-:W-:Y:S02]  /*40f0*/  UIADD3 UR30, UPT, UPT, -UR30, URZ, URZ ;  /* 0x000000ff1e1e7290 */ /* 0x000fe4000fffe1ff */
[----:B-1----:R-:W-:Y:S01]  /*4100*/  UISETP.GE.AND UP4, UPT, UR6, 0x1, UPT ;  /* 0x000000010600788c */ /* 0x002fe2000bf86270 */
[----:B------:R-:W-:Y:S01]  /*4110*/  UMOV UR24, 0x0 ;  /* 0x0000000000187882 */ /* 0x000fe20000000000 */
[----:B------:R-:W-:Y:S01]  /*4120*/  UMOV UR25, 0x8118490 ;  /* 0x0811849000197882 */ /* 0x000fe20000000000 */
[C---:B--2---:R-:W-:Y:S01]  /*4130*/  VIADD R3, R11.reuse, 0x40 ;  /* 0x000000400b037836 */ /* 0x044fe20000000000 */
[----:B------:R-:W-:-:S04]  /*4140*/  LOP3.LUT R2, R11, 0xffff, RZ, 0xc0, !PT ;  /* 0x0000ffff0b027812 */ /* 0x000fc800078ec0ff */
[----:B------:R-:W-:-:S05]  /*4150*/  LOP3.LUT R3, R3, 0xffff, RZ, 0xc0, !PT ;  /* 0x0000ffff03037812 */ /* 0x000fca00078ec0ff */
[----:B------:R1:W-:Y:S02]  /*4160*/  STL.64 [R1], R2 ;  /* 0x0000000201007387 */ /* 0x0003e40000100a00 */
.L_x_66:
[----:B-1----:R-:W-:-:S04]  /*4170*/  SHF.L.U32 R3, R9, 0x1f, RZ ;  /* 0x0000001f09037819 */ /* 0x002fc800000006ff */
[----:B------:R-:W1:Y:S02]  /*4180*/  SYNCS.PHASECHK.TRANS64.TRYWAIT P0, [UR19+0x140], R3 ;  /* 0x00014003ff0075a7 */ /* 0x000e640008001113 */
[----:B-12-4-:R-:W-:Y:S05]  /*4190*/  @!P0 BRA `(.L_x_60) ;  /* 0x0000005800908947 */ /* 0x016fea0003800000 */
.L_x_159:
[----:B------:R-:W2:Y:S01]  /*41a0*/  LDS.128 R4, [UR19+0x180] ;  /* 0x00018013ff047984 */ /* 0x000ea20008000c00 */
[----:B------:R-:W-:Y:S01]  /*41b0*/  ULEA UR23, UR22, UR19, 0x3 ;  /* 0x0000001316177291 */ /* 0x000fe2000f8e18ff */
[----:B-1----:R-:W-:Y:S01]  /*41c0*/  SHF.L.U32 R3, R10, 0x1f, RZ ;  /* 0x0000001f0a037819 */ /* 0x002fe200000006ff */
[----:B------:R-:W-:Y:S01]  /*41d0*/  @!PT LDS RZ, [RZ] ;  /* 0x00000000fffff984 */ /* 0x000fe20000000800 */
[----:B------:R-:W-:Y:S01]  /*41e0*/  @!PT LDS RZ, [RZ] ;  /* 0x00000000fffff984 */ /* 0x000fe20000000800 */
[----:B------:R-:W-:Y:S01]  /*41f0*/  @!PT LDS RZ, [RZ] ;  /* 0x00000000fffff984 */ /* 0x000fe20000000800 */
[----:B------:R-:W-:Y:S01]  /*4200*/  @!PT LDS RZ, [RZ] ;  /* 0x00000000fffff984 */ /* 0x000fe20000000800 */
[----:B------:R1:W-:Y:S06]  /*4210*/  MEMBAR.ALL.CTA ;  /* 0x0000000000007992 */ /* 0x0003ec0000008000 */
[----:B-1----:R-:W1:Y:S02]  /*4220*/  FENCE.VIEW.ASYNC.S ;  /* 0x00000000000073c6 */ /* 0x002e640000000000 */
[----:B-1----:R-:W-:Y:S01]  /*4230*/  SYNCS.ARRIVE.TRANS64.RED.A1T0 RZ, [UR29], RZ ;  /* 0x000000ffffff79a7 */ /* 0x002fe2000810041d */
[----:B------:R-:W1:Y:S02]  /*4240*/  SYNCS.PHASECHK.TRANS64.TRYWAIT P0, [UR23+0x160], R3 ;  /* 0x00016003ff0075a7 */ /* 0x000e640008001117 */
[----:B-12---:R-:W-:Y:S05]  /*4250*/  @!P0 BRA `(.L_x_61) ;  /* 0x0000005800788947 */ /* 0x006fea0003800000 */
.L_x_161:
[----:B------:R-:W-:Y:S05]  /*4260*/  BRA.U !UP4, `(.L_x_62) ;  /* 0x000000010cc87547 */ /* 0x000fea000b800000 */
[----:B-1----:R-:W-:Y:S01]  /*4270*/  IMAD.U32 R0, RZ, RZ, UR22 ;  /* 0x00000016ff007e24 */ /* 0x002fe2000f8e00ff */
[----:B------:R-:W-:-:S04]  /*4280*/  ULEA UR4, UR16, UR19, 0x3 ;  /* 0x0000001310047291 */ /* 0x000fc8000f8e18ff */
[----:B------:R-:W-:Y:S02]  /*4290*/  LEA R2, R0, R1, 0x2 ;  /* 0x0000000100027211 */ /* 0x000fe400078e10ff */
[----:B------:R-:W-:-:S04]  /*42a0*/  SHF.L.U32 R0, R8, 0x1f, RZ ;  /* 0x0000001f08007819 */ /* 0x000fc800000006ff */
[----:B------:R-:W5:Y:S01]  /*42b0*/  LDL R2, [R2] ;  /* 0x0000000002027983 */ /* 0x000f620000100800 */
[----:B------:R1:W2:Y:S01]  /*42c0*/  SYNCS.PHASECHK.TRANS64.TRYWAIT P1, [UR4], R0 ;  /* 0x00000000ff0075a7 */ /* 0x0002a20008021104 */
[----:B------:R-:W-:Y:S01]  /*42d0*/  UPLOP3.LUT UP2, UPT, UPT, UPT, UPT, 0x40, 0x4 ;  /* 0x000000000004789c */ /* 0x000fe20003f4e870 */
[----:B------:R-:W-:Y:S01]  /*42e0*/  UMOV UR18, UR30 ;  /* 0x0000001e00127c82 */ /* 0x000fe20008000000 */
[----:B------:R-:W-:Y:S01]  /*42f0*/  UMOV UR17, UR28 ;  /* 0x0000001c00117c82 */ /* 0x000fe20008000000 */
[----:B------:R-:W-:-:S08]  /*4300*/  UMOV UR5, UR16 ;  /* 0x0000001000057c82 */ /* 0x000fd00008000000 */
.L_x_65:
[----:B------:R-:W-:Y:S02]  /*4310*/  UIADD3 UR18, UPT, UPT, UR18, 0x1, URZ ;  /* 0x0000000112127890 */ /* 0x000fe4000fffe0ff */
[----:B------:R-:W-:Y:S02]  /*4320*/  ULEA UR15, UR5, UR19, 0x3 ;  /* 0x00000013050f7291 */ /* 0x000fe4000f8e18ff */
[----:B------:R-:W-:Y:S01]  /*4330*/  UISETP.NE.AND UP3, UPT, UR18, URZ, UPT ;  /* 0x000000ff1200728c */ /* 0x000fe2000bf65270 */
[----:B--234-:R-:W-:Y:S10]  /*4340*/  @P1 BRA `(.L_x_63) ;  /* 0x00000000000c1947 */ /* 0x01cff40003800000 */
[----:B------:R-:W-:Y:S04]  /*4350*/  SHF.L.U32 R3, R8, 0x1f, RZ ;  /* 0x0000001f08037819 */ /* 0x000fe800000006ff */
[----:B------:R-:W2:Y:S02]  /*4360*/  SYNCS.PHASECHK.TRANS64.TRYWAIT P0, [UR15], R3 ;  /* 0x00000003ff0075a7 */ /* 0x000ea4000800110f */
[----:B--2---:R-:W-:Y:S05]  /*4370*/  @!P0 BRA `(.L_x_64) ;  /* 0x0000005800488947 */ /* 0x004fea0003800000 */
.L_x_63:
[----:B------:R-:W-:Y:S01]  /*4380*/  UISETP.NE.AND UP0, UPT, UR17, 0x1, UPT ;  /* 0x000000011100788c */ /* 0x000fe2000bf05270 */
[----:B------:R-:W-:Y:S01]  /*4390*/  PLOP3.LUT P1, PT, PT, PT, PT, 0x80, 0x8 ;  /* 0x000000000008781c */ /* 0x000fe20003f2f070 */
[----:B------:R-:W-:Y:S02]  /*43a0*/  UIADD3 UR4, UPT, UPT, UR5, 0x1, URZ ;  /* 0x0000000105047890 */ /* 0x000fe4000fffe0ff */
[----:B------:R-:W-:Y:S02]  /*43b0*/  ULEA UR10, UR5, UR21, 0x8 ;  /* 0x00000015050a7291 */ /* 0x000fe4000f8e40ff */
[----:B------:R-:W-:Y:S01]  /*43c0*/  UISETP.NE.AND UP1, UPT, UR4, 0x10, UPT ;  /* 0x000000100400788c */ /* 0x000fe2000bf25270 */
[----:B------:R-:W-:Y:S01]  /*43d0*/  PLOP3.LUT P0, PT, PT, PT, UP0, 0x80, 0x8 ;  /* 0x000000000008781c */ /* 0x000fe20003f0f008 */
[----:B------:R-:W-:Y:S02]  /*43e0*/  ULEA UR8, UR5, UR20, 0x9 ;  /* 0x0000001405087291 */ /* 0x000fe4000f8e48ff */
[----:B------:R-:W-:Y:S02]  /*43f0*/  USEL UR6, URZ, 0x1, UP1 ;  /* 0x00000001ff067887 */ /* 0x000fe40008800000 */
[----:B------:R-:W-:Y:S02]  /*4400*/  USEL UR16, UR4, URZ, UP1 ;  /* 0x000000ff04107287 */ /* 0x000fe40008800000 */
[----:B------:R-:W-:Y:S02]  /*4410*/  UIADD3 UR12, UPT, UPT, UR10, 0x80, URZ ;  /* 0x000000800a0c7890 */ /* 0x000fe4000fffe0ff */
[----:B------:R-:W-:Y:S01]  /*4420*/  @UP0 ULEA UR4, UR16, UR19, 0x3 ;  /* 0x0000001310040291 */ /* 0x000fe2000f8e18ff */
[----:B------:R-:W-:Y:S01]  /*4430*/  LOP3.LUT R8, R8, UR6, RZ, 0x3c, !PT ;  /* 0x0000000608087c12 */ /* 0x000fe2000f8e3cff */
[----:B------:R-:W-:Y:S01]  /*4440*/  UIADD3 UR6, UPT, UPT, UR8, 0x80, URZ ;  /* 0x0000008008067890 */ /* 0x000fe2000fffe0ff */
[----:B------:R-:W-:Y:S02]  /*4450*/  UMOV UR11, 0x40004040 ;  /* 0x40004040000b7882 */ /* 0x000fe40000000000 */
[----:B-1----:R-:W-:Y:S01]  /*4460*/  @P0 SHF.L.U32 R0, R8, 0x1f, RZ ;  /* 0x0000001f08000819 */ /* 0x002fe200000006ff */
[----:B------:R-:W-:Y:S01]  /*4470*/  UMOV UR9, 0x40004040 ;  /* 0x4000404000097882 */ /* 0x000fe20000000000 */
[----:B------:R-:W-:Y:S01]  /*4480*/  UMOV UR13, 0x40004040 ;  /* 0x40004040000d7882 */ /* 0x000fe20000000000 */
[----:B------:R-:W-:Y:S01]  /*4490*/  UMOV UR7, 0x40004040 ;  /* 0x4000404000077882 */ /* 0x000fe20000000000 */
[----:B------:R3:W4:Y:S01]  /*44a0*/  @P0 SYNCS.PHASECHK.TRANS64.TRYWAIT P1, [UR4], R0 ;  /* 0x00000000ff0005a7 */ /* 0x0007220008021104 */
[----:B------:R-:W-:Y:S11]  /*44b0*/  ELECT P0, URZ, PT ;  /* 0x0000000000ff782f */ /* 0x000ff60003800000 */
[----:B------:R-:W-:Y:S02]  /*44c0*/  @!UPT UIADD3 URZ, UPT, UPT, URZ, URZ, URZ ;  /* 0x000000fffffff290 */ /* 0x000fe4000fffe0ff */
[C---:B-----5:R-:W-:Y:S02]  /*44d0*/  @P0 R2UR.BROADCAST UR5, R2.reuse ;  /* 0x00000000020502ca */ /* 0x060fe400008e0000 */
[----:B------:R-:W-:Y:S11]  /*44e0*/  ELECT P0, URZ, PT ;  /* 0x0000000000ff782f */ /* 0x000ff60003800000 */
[----:B------:R-:W-:Y:S02]  /*44f0*/  @!UPT UIADD3 URZ, UPT, UPT, URZ, URZ, URZ ;  /* 0x000000fffffff290 */ /* 0x000fe4000fffe0ff */
[----:B------:R-:W-:Y:S01]  /*4500*/  @P0 R2UR.BROADCAST UR14, R2 ;  /* 0x00000000020e02ca */ /* 0x000fe200008e0000 */
[----:B------:R-:W-:Y:S02]  /*4510*/  UIADD3 UR4, UPT, UPT, UR15, 0x80, URZ ;  /* 0x000000800f047890 */ /* 0x000fe4000fffe0ff */
[----:B------:R-:W-:Y:S01]  /*4520*/  UIADD3 UR17, UPT, UPT, UR17, -0x1, URZ ;  /* 0xffffffff11117890 */ /* 0x000fe2000fffe0ff */
[----:B------:R1:W-:Y:S01]  /*4530*/  UTCHMMA gdesc[UR8], gdesc[UR10], tmem[UR5], tmem[UR26], idesc[UR27], UP2 ;  /* 0x00ff1a0a080075ea */ /* 0x0003e20009000005 */
[----:B------:R-:W-:Y:S08]  /*4540*/  UPLOP3.LUT UP2, UPT, UPT, UPT, UPT, 0x80, 0x8 ;  /* 0x000000000008789c */ /* 0x000ff00003f4f070 */
[----:B------:R3:W-:Y:S01]  /*4550*/  UTCHMMA gdesc[UR6], gdesc[UR12], tmem[UR14], tmem[UR24], idesc[UR25], UPT ;  /* 0x00ff180c060075ea */ /* 0x0007e2000b80000e */
[----:B------:R3:W-:Y:S01]  /*4560*/  UTCBAR [UR4], URZ ;  /* 0x000000ff040073e9 */ /* 0x0007e200080000ff */
[----:B-1----:R-:W-:Y:S01]  /*4570*/  UMOV UR5, UR16 ;  /* 0x0000001000057c82 */ /* 0x002fe20008000000 */
[----:B------:R-:W-:Y:S05]  /*4580*/  BRA.U UP3, `(.L_x_65) ;  /* 0xfffffffd03607547 */ /* 0x000fea000b83ffff */
.L_x_62:
[----:B---3--:R-:W-:Y:S01]  /*4590*/  UIADD3 UR4, UPT, UPT, UR22, 0x1, URZ ;  /* 0x0000000116047890 */ /* 0x008fe2000fffe0ff */
[----:B------:R-:W-:Y:S01]  /*45a0*/  LOP3.LUT P0, RZ, R6, 0x1, RZ, 0xc0, !PT ;  /* 0x0000000106ff7812 */ /* 0x000fe2000780c0ff */
[----:B------:R-:W-:Y:S01]  /*45b0*/  UIADD3 UR5, UPT, UPT, UR23, 0x150, URZ ;  /* 0x0000015017057890 */ /* 0x000fe2000fffe0ff */
[----:B------:R-:W-:Y:S01]  /*45c0*/  LOP3.LUT R9, R9, 0x1, RZ, 0x3c, !PT ;  /* 0x0000000109097812 */ /* 0x000fe200078e3cff */
[----:B------:R-:W-:-:S04]  /*45d0*/  UISETP.NE.AND UP0, UPT, UR4, 0x2, UPT ;  /* 0x000000020400788c */ /* 0x000fc8000bf05270 */
[----:B------:R-:W-:Y:S02]  /*45e0*/  USEL UR6, URZ, 0x1, UP0 ;  /* 0x00000001ff067887 */ /* 0x000fe40008000000 */
[----:B------:R-:W-:Y:S01]  /*45f0*/  USEL UR22, UR4, URZ, UP0 ;  /* 0x000000ff04167287 */ /* 0x000fe20008000000 */
[----:B------:R2:W-:Y:S03]  /*4600*/  UTCBAR [UR5], URZ ;  /* 0x000000ff050073e9 */ /* 0x0005e600080000ff */
[----:B------:R-:W-:Y:S01]  /*4610*/  LOP3.LUT R10, R10, UR6, RZ, 0x3c, !PT ;  /* 0x000000060a0a7c12 */ /* 0x000fe2000f8e3cff */
[----:B------:R-:W-:Y:S07]  /*4620*/  @P0 BRA `(.L_x_66) ;  /* 0xfffffff800d00947 */ /* 0x000fee000383ffff */
[----:B------:R-:W3:Y:S01]  /*4630*/  S2UR UR6, SR_CgaCtaId ;  /* 0x00000000000679c3 */ /* 0x000ee20000008800 */
[----:B------:R-:W-:Y:S01]  /*4640*/  ELECT P0, URZ, PT ;  /* 0x0000000000ff782f */ /* 0x000fe20003800000 */
[----:B-1----:R-:W-:Y:S01]  /*4650*/  IMAD.MOV.U32 R0, RZ, RZ, 0x1 ;  /* 0x00000001ff007424 */ /* 0x002fe200078e00ff */
[----:B------:R-:W-:Y:S01]  /*4660*/  UIADD3 UR19, UPT, UPT, UR19, 0x160, URZ ;  /* 0x0000016013137890 */ /* 0x000fe2000fffe0ff */
[----:B------:R-:W-:Y:S01]  /*4670*/  SHF.L.U32 R3, R10, 0x1f, RZ ;  /* 0x0000001f0a037819 */ /* 0x000fe200000006ff */
[----:B------:R-:W-:-:S03]  /*4680*/  UMOV UR4, 0x40 ;  /* 0x0000004000047882 */ /* 0x000fc60000000000 */
[----:B------:R-:W-:Y:S01]  /*4690*/  UVIRTCOUNT.DEALLOC.SMPOOL 0x80 ;  /* 0x000000800000784c */ /* 0x000fe20000000000 */
[----:B---3--:R-:W-:Y:S02]  /*46a0*/  ULEA UR6, UR6, UR4, 0x18 ;  /* 0x0000000406067291 */ /* 0x008fe4000f8ec0ff */
[----:B------:R-:W-:-:S07]  /*46b0*/  ULEA UR4, UR22, UR19, 0x3 ;  /* 0x0000001316047291 */ /* 0x000fce000f8e18ff */
[----:B------:R1:W-:Y:S02]  /*46c0*/  @P0 STS.U8 [UR6+0x1c], R0 ;  /* 0x00001c00ff000988 */ /* 0x0003e40008000006 */
[----:B------:R-:W3:Y:S02]  /*46d0*/  SYNCS.PHASECHK.TRANS64.TRYWAIT P0, [UR4], R3 ;  /* 0x00000003ff0075a7 */ /* 0x000ee40008001104 */
[----:B-1-3--:R-:W-:Y:S05]  /*46e0*/  @!P0 BRA `(.L_x_67) ;  /* 0x0000005400848947 */ /* 0x00afea0003800000 */
.L_x_164:
[----:B------:R-:W-:-:S04]  /*46f0*/  UIADD3 UR4, UPT, UPT, UR22, 0x1, URZ ;  /* 0x0000000116047890 */ /* 0x000fc8000fffe0ff */
[----:B------:R-:W-:-:S04]  /*4700*/  UISETP.NE.AND UP0, UPT, UR4, 0x2, UPT ;  /* 0x000000020400788c */ /* 0x000fc8000bf05270 */
[----:B--2---:R-:W-:Y:S02]  /*4710*/  USEL UR5, URZ, 0x1, UP0 ;  /* 0x00000001ff057887 */ /* 0x004fe40008000000 */
[----:B------:R-:W-:-:S04]  /*4720*/  USEL UR4, UR4, URZ, UP0 ;  /* 0x000000ff04047287 */ /* 0x000fc80008000000 */
[----:B------:R-:W-:Y:S01]  /*4730*/  ULEA UR4, UR4, UR19, 0x3 ;  /* 0x0000001304047291 */ /* 0x000fe2000f8e18ff */
[----:B-1----:R-:W-:-:S04]  /*4740*/  LOP3.LUT R3, R10, UR5, RZ, 0x3c, !PT ;  /* 0x000000050a037c12 */ /* 0x002fc8000f8e3cff */
[----:B------:R-:W-:-:S04]  /*4750*/  SHF.L.U32 R3, R3, 0x1f, RZ ;  /* 0x0000001f03037819 */ /* 0x000fc800000006ff */
[----:B------:R-:W1:Y:S02]  /*4760*/  SYNCS.PHASECHK.TRANS64.TRYWAIT P0, [UR4], R3 ;  /* 0x00000003ff0075a7 */ /* 0x000e640008001104 */
[----:B-1----:R-:W-:Y:S05]  /*4770*/  @!P0 BRA `(.L_x_68) ;  /* 0x0000005400788947 */ /* 0x002fea0003800000 */
.L_x_166:
[----:B------:R-:W-:Y:S01]  /*4780*/  NOP ;  /* 0x0000000000007918 */ /* 0x000fe20000000000 */
[----:B-1----:R-:W1:Y:S01]  /*4790*/  LDS R0, [UR6+0x14] ;  /* 0x00001406ff007984 */ /* 0x002e620008000800 */
[----:B------:R-:W-:Y:S01]  /*47a0*/  LOP3.LUT R2, R11, 0xffff, RZ, 0xc0, !PT ;  /* 0x0000ffff0b027812 */ /* 0x000fe200078ec0ff */
[----:B------:R-:W-:Y:S02]  /*47b0*/  IMAD.MOV.U32 R3, RZ, RZ, 0xffff ;  /* 0x0000ffffff037424 */ /* 0x000fe400078e00ff */
[----:B------:R-:W-:Y:S01]  /*47c0*/  IMAD.MOV.U32 R5, RZ, RZ, 0x1 ;  /* 0x00000001ff057424 */ /* 0x000fe200078e00ff */
[----:B------:R-:W-:-:S04]  /*47d0*/  SHF.R.U32.HI R2, RZ, 0x5, R2 ;  /* 0x00000005ff027819 */ /* 0x000fc80000011602 */
[-C--:B------:R-:W-:Y:S02]  /*47e0*/  SHF.L.U32 R3, R3, R2.reuse, RZ ;  /* 0x0000000203037219 */ /* 0x080fe400000006ff */
[----:B------:R-:W-:Y:S02]  /*47f0*/  SHF.L.U32 R5, R5, R2, RZ ;  /* 0x0000000205057219 */ /* 0x000fe400000006ff */
[----:B-1----:R-:W-:-:S04]  /*4800*/  LOP3.LUT R0, R0, R3, RZ, 0xc0, !PT ;  /* 0x0000000300007212 */ /* 0x002fc800078ec0ff */
[----:B------:R-:W-:-:S13]  /*4810*/  ISETP.NE.AND P0, PT, R0, R3, PT ;  /* 0x000000030000720c */ /* 0x000fda0003f05270 */
[----:B------:R-:W-:Y:S05]  /*4820*/  @P0 BRA `(.L_x_69) ;  /* 0x00000000005c0947 */ /* 0x000fea0003800000 */
[----:B------:R-:W1:Y:S02]  /*4830*/  LDS R0, [UR6+0x18] ;  /* 0x00001806ff007984 */ /* 0x000e640008000800 */
[----:B-1----:R-:W-:-:S04]  /*4840*/  LOP3.LUT R0, R0, R5, RZ, 0xc0, !PT ;  /* 0x0000000500007212 */ /* 0x002fc800078ec0ff */
[----:B------:R-:W-:-:S13]  /*4850*/  ISETP.NE.AND P0, PT, R0, R5, PT ;  /* 0x000000050000720c */ /* 0x000fda0003f05270 */
[----:B------:R-:W-:Y:S05]  /*4860*/  @P0 BRA `(.L_x_70) ;  /* 0x0000000000400947 */ /* 0x000fea0003800000 */
[----:B------:R-:W-:Y:S01]  /*4870*/  R2UR UR4, R3 ;  /* 0x00000000030472ca */ /* 0x000fe200000e0000 */
[----:B------:R-:W1:Y:S01]  /*4880*/  S2R R2, SR_LANEID ;  /* 0x0000000000027919 */ /* 0x000e620000000000 */
[----:B------:R-:W-:-:S04]  /*4890*/  LOP3.LUT R5, RZ, R5, RZ, 0x33, !PT ;  /* 0x00000005ff057212 */ /* 0x000fc800078e33ff */
[----:B------:R-:W2:Y:S07]  /*48a0*/  REDUX UR7, R5 ;  /* 0x00000000050773c4 */ /* 0x000eae0000000000 */
[----:B------:R-:W-:-:S03]  /*48b0*/  ULOP3.LUT UR5, URZ, UR4, URZ, 0x33, !UPT ;  /* 0x00000004ff057292 */ /* 0x000fc6000f8e33ff */
[----:B------:R-:W-:Y:S02]  /*48c0*/  VOTEU.ANY UR4, UPT, PT ;  /* 0x0000000000047886 */ /* 0x000fe400038e0100 */
[----:B------:R-:W-:Y:S01]  /*48d0*/  UFLO.U32 UR4, UR4 ;  /* 0x00000004000472bd */ /* 0x000fe200080e0000 */
[----:B------:R-:W-:-:S04]  /*48e0*/  IMAD.U32 R0, RZ, RZ, UR5 ;  /* 0x00000005ff007e24 */ /* 0x000fc8000f8e00ff */
[----:B------:R-:W3:Y:S02]  /*48f0*/  REDUX UR8, R0 ;  /* 0x00000000000873c4 */ /* 0x000ee40000000000 */
[----:B------:R1:W-:Y:S02]  /*4900*/  UTCATOMSWS.AND URZ, UR5 ;  /* 0x0000000500ff79e3 */ /* 0x0003e40008000000 */
[----:B-1----:R-:W-:Y:S01]  /*4910*/  ISETP.EQ.U32.AND P0, PT, R2, UR4, PT ;  /* 0x0000000402007c0c */ /* 0x002fe2000bf02070 */
[----:B--2---:R-:W-:Y:S02]  /*4920*/  IMAD.U32 R2, RZ, RZ, UR7 ;  /* 0x00000007ff027e24 */ /* 0x004fe4000f8e00ff */
[----:B---3--:R-:W-:-:S10]  /*4930*/  IMAD.U32 R3, RZ, RZ, UR8 ;  /* 0x00000008ff037e24 */ /* 0x008fd4000f8e00ff */
[----:B------:R1:W-:Y:S04]  /*4940*/  @P0 ATOMS.AND RZ, [UR6+0x14], R3 ;  /* 0x00001403ffff098c */ /* 0x0003e8000a800006 */
[----:B------:R1:W-:Y:S01]  /*4950*/  @P0 ATOMS.AND RZ, [UR6+0x18], R2 ;  /* 0x00001802ffff098c */ /* 0x0003e2000a800006 */
[----:B------:R-:W-:Y:S05]  /*4960*/  BRA `(.L_x_71) ;  /* 0x0000000000147947 */ /* 0x000fea0003800000 */
.L_x_70:
[----:B------:R-:W-:Y:S02]  /*4970*/  MOV R2, 0x4990 ;  /* 0x0000499000027802 */ /* 0x000fe40000000f00 */
[----:B----45:R-:W-:Y:S05]  /*4980*/  CALL.REL.NOINC `($__internal_0_$__cuda_sm10x_tcgen05_guardrail_trap_col_being_dealloced_not_returned_by_alloc) ;  /* 0x0000005400ec7944 */ /* 0x030fea0003c00000 */
[----:B------:R-:W-:Y:S05]  /*4990*/  BRA `(.L_x_71) ;  /* 0x0000000000087947 */ /* 0x000fea0003800000 */
.L_x_69:
[----:B------:R-:W-:Y:S02]  /*49a0*/  MOV R2, 0x49c0 ;  /* 0x000049c000027802 */ /* 0x000fe40000000f00 */
[----:B----45:R-:W-:Y:S05]  /*49b0*/  CALL.REL.NOINC `($__internal_2_$__cuda_sm10x_tcgen05_guardrail_trap_unallocated_columns_being_dealloced) ;  /* 0x0000005400f87944 */ /* 0x030fea0003c00000 */
.L_x_71:
[----:B------:R-:W-:Y:S01]  /*49c0*/  NOP ;  /* 0x0000000000007918 */ /* 0x000fe20000000000 */
[----:B------:R-:W-:Y:S05]  /*49d0*/  EXIT ;  /* 0x000000000000794d */ /* 0x000fea0003800000 */
.L_x_55:
[----:B------:R-:W2:Y:S01]  /*49e0*/  LDCU UR5, c[0x0][0x384] ;  /* 0x00007080ff0577ac */ /* 0x000ea20008000800 */
[----:B------:R-:W-:Y:S02]  /*49f0*/  UISETP.NE.OR UP0, UPT, UR15, 0x3, !UP2 ;  /* 0x000000030f00788c */ /* 0x000fe4000d705670 */
[----:B--2---:R-:W-:-:S07]  /*4a00*/  UIADD3 UR5, UPT, UPT, UR5, 0x3f, URZ ;  /* 0x0000003f05057890 */ /* 0x004fce000fffe0ff */
[----:B------:R-:W-:Y:S05]  /*4a10*/  BRA.U UP0, `(.L_x_72) ;  /* 0x00000015009c7547 */ /* 0x000fea000b800000 */
[----:B------:R-:W2:Y:S01]  /*4a20*/  LDCU UR45, c[0x0][0x388] ;  /* 0x00007100ff2d77ac */ /* 0x000ea20008000800 */
[----:B------:R-:W3:Y:S01]  /*4a30*/  S2UR UR7, SR_CgaCtaId ;  /* 0x00000000000779c3 */ /* 0x000ee20000008800 */
[----:B------:R-:W-:Y:S01]  /*4a40*/  R2UR UR43, R88 ;  /* 0x00000000582b72ca */ /* 0x000fe200000e0000 */
[----:B------:R-:W-:Y:S01]  /*4a50*/  IMAD.MOV.U32 R12, RZ, RZ, 0x1 ;  /* 0x00000001ff0c7424 */ /* 0x000fe200078e00ff */
[----:B------:R-:W-:Y:S01]  /*4a60*/  USHF.R.S32.HI UR4, URZ, 0x1f, UR5 ;  /* 0x0000001fff047899 */ /* 0x000fe20008011405 */
[----:B------:R-:W-:Y:S01]  /*4a70*/  R2UR UR42, R89 ;  /* 0x00000000592a72ca */ /* 0x000fe200000e0000 */
[----:B------:R-:W4:Y:S01]  /*4a80*/  LDCU UR17, c[0x0][0xc0c] ;  /* 0x00018180ff1177ac */ /* 0x000f220008000800 */
[----:B------:R-:W-:Y:S02]  /*4a90*/  IMAD.MOV.U32 R10, RZ, RZ, RZ ;  /* 0x000000ffff0a7224 */ /* 0x000fe400078e00ff */
[----:B------:R-:W1:Y:S01]  /*4aa0*/  LDC.64 R18, c[0x0][0x348] ;  /* 0x0000d200ff127b82 */ /* 0x000e620000000a00 */
[----:B------:R-:W-:Y:S01]  /*4ab0*/  ULEA.HI UR4, UR4, UR5, URZ, 0x6 ;  /* 0x0000000504047291 */ /* 0x000fe2000f8f30ff */
[----:B------:R-:W-:Y:S01]  /*4ac0*/  IMAD.MOV.U32 R8, RZ, RZ, 0x2000 ;  /* 0x00002000ff087424 */ /* 0x000fe200078e00ff */
[----:B------:R-:W-:Y:S01]  /*4ad0*/  UMOV UR24, 0x400 ;  /* 0x0000040000187882 */ /* 0x000fe20000000000 */
[----:B------:R-:W4:Y:S01]  /*4ae0*/  LDCU UR31, c[0x0][0x370] ;  /* 0x00006e00ff1f77ac */ /* 0x000f220008000800 */
[----:B------:R-:W-:Y:S01]  /*4af0*/  USHF.R.S32.HI UR27, URZ, 0x6, UR4 ;  /* 0x00000006ff1b7899 */ /* 0x000fe20008011404 */
[----:B--2---:R-:W-:Y:S01]  /*4b00*/  IMAD.U32 R0, RZ, RZ, UR45 ;  /* 0x0000002dff007e24 */ /* 0x004fe2000f8e00ff */
[----:B------:R-:W2:Y:S04]  /*4b10*/  LDCU.128 UR32, c[0x0][0xc10] ;  /* 0x00018200ff2077ac */ /* 0x000ea80008000c00 */
[----:B------:R-:W-:Y:S01]  /*4b20*/  IABS R0, R0 ;  /* 0x0000000000007213 */ /* 0x000fe20000000000 */
[----:B------:R-:W-:Y:S01]  /*4b30*/  IMAD.U32 R5, RZ, RZ, UR27 ;  /* 0x0000001bff057e24 */ /* 0x000fe2000f8e00ff */
[----:B------:R-:W2:Y:S02]  /*4b40*/  LDCU UR4, c[0x0][0xc30] ;  /* 0x00018600ff0477ac */ /* 0x000ea40008000800 */
[----:B------:R-:W-:-:S02]  /*4b50*/  R2UR UR25, R0 ;  /* 0x00000000001972ca */ /* 0x000fc400000e0000 */
[-C--:B------:R-:W-:Y:S01]  /*4b60*/  IABS R2, R5.reuse ;  /* 0x0000000500027213 */ /* 0x080fe20000000000 */
[----:B---3--:R-:W-:Y:S01]  /*4b70*/  ULEA UR24, UR7, UR24, 0x18 ;  /* 0x0000001807187291 */ /* 0x008fe2000f8ec0ff */
[----:B------:R-:W-:Y:S01]  /*4b80*/  IABS R5, R5 ;  /* 0x0000000500057213 */ /* 0x000fe20000000000 */
[----:B------:R-:W3:Y:S01]  /*4b90*/  LDCU UR30, c[0x0][0x374] ;  /* 0x00006e80ff1e77ac */ /* 0x000ee20008000800 */
[----:B------:R-:W-:Y:S02]  /*4ba0*/  R2UR UR26, R2 ;  /* 0x00000000021a72ca */ /* 0x000fe400000e0000 */
[----:B------:R-:W1:Y:S01]  /*4bb0*/  LDC.64 R2, c[0x0][0x988] ;  /* 0x00026200ff027b82 */ /* 0x000e620000000a00 */
[----:B----4-:R-:W-:Y:S01]  /*4bc0*/  UISETP.NE.AND UP2, UPT, UR17, 0x1, UPT ;  /* 0x000000011100788c */ /* 0x010fe2000bf45270 */
[----:B------:R-:W-:Y:S01]  /*4bd0*/  IMAD.MOV R5, RZ, RZ, -R5 ;  /* 0x000000ffff057224 */ /* 0x000fe200078e0a05 */
[----:B------:R-:W4:Y:S02]  /*4be0*/  LDCU UR47, c[0x0][0xc20] ;  /* 0x00018400ff2f77ac */ /* 0x000f240008000800 */
[----:B------:R-:W4:Y:S01]  /*4bf0*/  I2F.RP R7, UR25 ;  /* 0x0000001900077d06 */ /* 0x000f220008209400 */
[----:B------:R-:W1:Y:S01]  /*4c00*/  LDCU UR29, c[0x0][0x38c] ;  /* 0x00007180ff1d77ac */ /* 0x000e620008000800 */
[----:B------:R-:W-:Y:S01]  /*4c10*/  R2UR UR44, R5 ;  /* 0x00000000052c72ca */ /* 0x000fe200000e0000 */
[----:B--2---:R-:W-:-:S05]  /*4c20*/  UISETP.NE.AND UP2, UPT, UR4, 0x1, UPT ;  /* 0x000000010400788c */ /* 0x004fca000bf45270 */
[----:B------:R-:W2:Y:S01]  /*4c30*/  I2F.RP R6, UR26 ;  /* 0x0000001a00067d06 */ /* 0x000ea20008209400 */
[----:B------:R-:W-:Y:S02]  /*4c40*/  UIMAD.WIDE.U32 UR10, UR31, UR32, URZ ;  /* 0x000000201f0a72a5 */ /* 0x000fe4000f8e00ff */
[----:B---3--:R-:W-:Y:S02]  /*4c50*/  UIMAD.WIDE.U32 UR12, UR30, UR35, URZ ;  /* 0x000000231e0c72a5 */ /* 0x008fe4000f8e00ff */
[----:B------:R-:W-:Y:S02]  /*4c60*/  UISETP.NE.AND UP4, UPT, UR45, URZ, UPT ;  /* 0x000000ff2d00728c */ /* 0x000fe4000bf85270 */
[----:B------:R-:W-:Y:S01]  /*4c70*/  UIADD3 UR41, UPT, UPT, UR24, 0x148, URZ ;  /* 0x0000014818297890 */ /* 0x000fe2000fffe0ff */
[----:B----4-:R-:W3:Y:S01]  /*4c80*/  MUFU.RCP R0, R7 ;  /* 0x0000000700007308 */ /* 0x010ee20000001000 */
[----:B-1----:R-:W-:Y:S01]  /*4c90*/  UISETP.GE.AND UP0, UPT, UR39, 0x1, UPT ;  /* 0x000000012700788c */ /* 0x002fe2000bf06270 */
[----:B------:R-:W-:Y:S01]  /*4ca0*/  ISETP.NE.U32.AND P0, PT, R2, RZ, PT ;  /* 0x000000ff0200720c */ /* 0x000fe20003f05070 */
[----:B------:R-:W-:Y:S01]  /*4cb0*/  UMOV UR40, UR11 ;  /* 0x0000000b00287c82 */ /* 0x000fe20008000000 */
[----:B------:R-:W-:Y:S01]  /*4cc0*/  UMOV UR38, UR13 ;  /* 0x0000000d00267c82 */ /* 0x000fe20008000000 */
[----:B------:R-:W-:Y:S01]  /*4cd0*/  UISETP.NE.AND UP0, UPT, UR34, 0x1, UPT ;  /* 0x000000012200788c */ /* 0x000fe2000bf05270 */
[----:B------:R-:W-:-:S02]  /*4ce0*/  ISETP.NE.AND.EX P0, PT, R3, RZ, PT, P0 ;  /* 0x000000ff0300720c */ /* 0x000fc40003f05300 */
[----:B--2---:R-:W1:Y:S01]  /*4cf0*/  MUFU.RCP R4, R6 ;  /* 0x0000000600047308 */ /* 0x004e620000001000 */
[----:B------:R-:W2:Y:S01]  /*4d00*/  LDC.64 R2, c[0x0][0x990] ;  /* 0x00026400ff027b82 */ /* 0x000ea20000000a00 */
[----:B------:R-:W-:Y:S01]  /*4d10*/  UMOV UR23, URZ ;  /* 0x000000ff00177c82 */ /* 0x000fe20008000000 */
[----:B------:R-:W-:Y:S02]  /*4d20*/  UPLOP3.LUT UP1, UPT, UPT, UPT, UPT, 0x40, 0x4 ;  /* 0x000000000004789c */ /* 0x000fe40003f2e870 */
[----:B------:R-:W-:Y:S01]  /*4d30*/  UISETP.NE.AND UP6, UPT, UR39, 0x1, UPT ;  /* 0x000000012700788c */ /* 0x000fe2000bfc5270 */
[----:B------:R-:W4:Y:S01]  /*4d40*/  LDCU.64 UR18, c[0x0][0xc28] ;  /* 0x00018500ff1277ac */ /* 0x000f220008000a00 */
[----:B---3--:R-:W-:Y:S01]  /*4d50*/  VIADD R0, R0, 0xffffffe ;  /* 0x0ffffffe00007836 */ /* 0x008fe20000000000 */
[----:B------:R-:W-:Y:S02]  /*4d60*/  UPRMT UR41, URZ, 0x654, UR41 ;  /* 0x00000654ff297896 */ /* 0x000fe40008000029 */
[----:B------:R-:W-:-:S03]  /*4d70*/  USHF.R.U32.HI UR40, URZ, UR33, UR40 ;  /* 0x00000021ff287299 */ /* 0x000fc60008011628 */
[----:B------:R-:W3:Y:S01]  /*4d80*/  F2I.FTZ.U32.TRUNC.NTZ R0, R0 ;  /* 0x0000000000007305 */ /* 0x000ee2000021f000 */
[----:B------:R-:W-:Y:S01]  /*4d90*/  USHF.R.U32.HI UR38, URZ, UR47, UR38 ;  /* 0x0000002fff267299 */ /* 0x000fe20008011626 */
[----:B-1----:R-:W-:Y:S01]  /*4da0*/  VIADD R4, R4, 0xffffffe ;  /* 0x0ffffffe04047836 */ /* 0x002fe20000000000 */
[----:B------:R-:W-:Y:S02]  /*4db0*/  UISETP.NE.AND UP0, UPT, UR29, URZ, UPT ;  /* 0x000000ff1d00728c */ /* 0x000fe4000bf05270 */
[----:B------:R-:W-:Y:S01]  /*4dc0*/  UISETP.NE.AND UP5, UPT, UR27, URZ, UPT ;  /* 0x000000ff1b00728c */ /* 0x000fe2000bfa5270 */
[----:B------:R-:W-:Y:S02]  /*4dd0*/  VOTEU.ANY UP4, P0 ;  /* 0x0000000000ff7886 */ /* 0x000fe40000080100 */
[----:B------:R-:W1:Y:S01]  /*4de0*/  F2I.FTZ.U32.TRUNC.NTZ R4, R4 ;  /* 0x0000000400047305 */ /* 0x000e62000021f000 */
[----:B---3--:R-:W-:Y:S02]  /*4df0*/  R2UR UR5, R0 ;  /* 0x00000000000572ca */ /* 0x008fe400000e0000 */
[----:B-1----:R-:W-:-:S11]  /*4e00*/  R2UR UR7, R4 ;  /* 0x00000000040772ca */ /* 0x002fd600000e0000 */
[----:B------:R-:W-:-:S04]  /*4e10*/  UIADD3 UR4, UPT, UPT, URZ, -UR5, URZ ;  /* 0x80000005ff047290 */ /* 0x000fc8000fffe0ff */
[----:B------:R-:W-:-:S03]  /*4e20*/  UIMAD UR6, UR4, UR25, URZ ;  /* 0x00000019040672a4 */ /* 0x000fc6000f8e02ff */
[----:B------:R-:W-:Y:S01]  /*4e30*/  UMOV UR4, URZ ;  /* 0x000000ff00047c82 */ /* 0x000fe20008000000 */
[----:B------:R-:W-:Y:S02]  /*4e40*/  UIADD3 UR8, UPT, UPT, URZ, -UR7, URZ ;  /* 0x80000007ff087290 */ /* 0x000fe4000fffe0ff */
[----:B------:R-:W-:Y:S02]  /*4e50*/  UIMAD.WIDE.U32 UR36, UR5, UR6, UR4 ;  /* 0x00000006052472a5 */ /* 0x000fe4000f8e0004 */
[----:B------:R-:W-:Y:S01]  /*4e60*/  UIMAD UR8, UR8, UR26, URZ ;  /* 0x0000001a080872a4 */ /* 0x000fe2000f8e02ff */
[----:B------:R-:W-:-:S03]  /*4e70*/  UMOV UR6, URZ ;  /* 0x000000ff00067c82 */ /* 0x000fc60008000000 */
[----:B------:R-:W-:Y:S01]  /*4e80*/  UIMAD.WIDE.U32 UR6, UR7, UR8, UR6 ;  /* 0x00000008070672a5 */ /* 0x000fe2000f8e0006 */
[----:B------:R-:W-:-:S06]  /*4e90*/  UMOV UR36, UR37 ;  /* 0x0000002500247c82 */ /* 0x000fcc0008000000 */
[----:B--2-4-:R-:W-:-:S05]  /*4ea0*/  UMOV UR37, UR7 ;  /* 0x0000000700257c82 */ /* 0x014fca0008000000 */
.L_x_81:
[----:B------:R-:W-:Y:S04]  /*4eb0*/  SHF.L.U32 R5, R10, 0x1f, RZ ;  /* 0x0000001f0a057819 */ /* 0x000fe800000006ff */
[----:B-1----:R-:W1:Y:S02]  /*4ec0*/  SYNCS.PHASECHK.TRANS64.TRYWAIT P0, [UR24+0x140], R5 ;  /* 0x00014005ff0075a7 */ /* 0x002e640008001118 */
[----:B-1----:R-:W-:Y:S05]  /*4ed0*/  @!P0 BRA `(.L_x_73) ;  /* 0x0000004c00b88947 */ /* 0x002fea0003800000 */
.L_x_168:
[----:B-1----:R-:W1:Y:S01]  /*4ee0*/  LDS.128 R4, [UR24+0x180] ;  /* 0x00018018ff047984 */ /* 0x002e620008000c00 */
[----:B------:R-:W-:Y:S01]  /*4ef0*/  @!PT LDS RZ, [RZ] ;  /* 0x00000000fffff984 */ /* 0x000fe20000000800 */
[----:B------:R-:W-:Y:S01]  /*4f00*/  @!PT LDS RZ, [RZ] ;  /* 0x00000000fffff984 */ /* 0x000fe20000000800 */
[----:B------:R-:W-:Y:S01]  /*4f10*/  @!PT LDS RZ, [RZ] ;  /* 0x00000000fffff984 */ /* 0x000fe20000000800 */
[----:B------:R-:W-:Y:S01]  /*4f20*/  @!PT LDS RZ, [RZ] ;  /* 0x00000000fffff984 */ /* 0x000fe20000000800 */
[----:B------:R2:W-:Y:S06]  /*4f30*/  MEMBAR.ALL.CTA ;  /* 0x0000000000007992 */ /* 0x0005ec0000008000 */
[----:B--2---:R-:W2:Y:S02]  /*4f40*/  FENCE.VIEW.ASYNC.S ;  /* 0x00000000000073c6 */ /* 0x004ea40000000000 */
[----:B--2---:R-:W-:Y:S01]  /*4f50*/  SYNCS.ARRIVE.TRANS64.RED.A1T0 RZ, [UR41], RZ ;  /* 0x000000ffffff79a7 */ /* 0x004fe20008100429 */
[----:B-1----:R-:W-:Y:S11]  /*4f60*/  LOP3.LUT P0, RZ, R6, 0x1, RZ, 0xc0, !PT ;  /* 0x0000000106ff7812 */ /* 0x002ff6000780c0ff */
[----:B------:R-:W-:Y:S02]  /*4f70*/  @!UPT UIADD3 URZ, UPT, UPT, URZ, URZ, URZ ;  /* 0x000000fffffff290 */ /* 0x000fe4000fffe0ff */
[----:B------:R-:W-:Y:S01]  /*4f80*/  VOTEU.ANY UP0, P0 ;  /* 0x0000000000ff7886 */ /* 0x000fe20000000100 */
[----:B------:R-:W-:Y:S11]  /*4f90*/  PLOP3.LUT P0, PT, PT, PT, UP0, 0x80, 0x8 ;  /* 0x000000000008781c */ /* 0x000ff60003f0f008 */
[----:B------:R-:W-:Y:S02]  /*4fa0*/  @!UPT UIADD3 URZ, UPT, UPT, URZ, URZ, URZ ;  /* 0x000000fffffff290 */ /* 0x000fe4000fffe0ff */
[----:B------:R-:W-:Y:S02]  /*4fb0*/  @P0 MOV R9, R4 ;  /* 0x0000000400090202 */ /* 0x000fe40000000f00 */
[----:B------:R-:W-:Y:S02]  /*4fc0*/  @P0 LOP3.LUT R0, R5, 0xffff, RZ, 0xc0, !PT ;  /* 0x0000ffff05000812 */ /* 0x000fe400078ec0ff */
[----:B------:R-:W-:Y:S02]  /*4fd0*/  @P0 R2UR UR5, R9 ;  /* 0x00000000090502ca */ /* 0x000fe400000e0000 */
[----:B------:R-:W-:Y:S11]  /*4fe0*/  @P0 R2UR UR4, R0 ;  /* 0x00000000000402ca */ /* 0x000ff600000e0000 */
[----:B------:R-:W-:Y:S02]  /*4ff0*/  @UP0 UMOV UR16, UR5 ;  /* 0x0000000500100c82 */ /* 0x000fe40008000000 */
[----:B------:R-:W-:Y:S01]  /*5000*/  @UP0 UMOV UR15, UR4 ;  /* 0x00000004000f0c82 */ /* 0x000fe20008000000 */
[----:B------:R-:W-:Y:S09]  /*5010*/  UISETP.GE.AND UP0, UPT, UR39, 0x1, UPT ;  /* 0x000000012700788c */ /* 0x000ff2000bf06270 */
[----:B------:R-:W-:Y:S05]  /*5020*/  BRA.U !UP0, `(.L_x_74) ;  /* 0x0000000108b47547 */ /* 0x000fea000b800000 */
[----:B------:R-:W-:Y:S02]  /*5030*/  UIMAD.WIDE.U32 UR8, UR15, UR35, URZ ;  /* 0x000000230f0872a5 */ /* 0x000fe4000f8e00ff */
[----:B------:R-:W-:Y:S02]  /*5040*/  UP2UR UR14, UPR, URZ, 0x2 ;  /* 0x00000002ff0e7883 */ /* 0x000fe40008000000 */
[----:B------:R-:W-:Y:S02]  /*5050*/  UISETP.NE.AND UP1, UPT, UR34, 0x1, UPT ;  /* 0x000000012200788c */ /* 0x000fe4000bf25270 */
[----:B------:R-:W-:Y:S02]  /*5060*/  UIMAD.WIDE.U32 UR10, UR16, UR32, URZ ;  /* 0x00000020100a72a5 */ /* 0x000fe4000f8e00ff */
[----:B------:R-:W-:Y:S02]  /*5070*/  USEL UR4, UR30, UR38, !UP1 ;  /* 0x000000261e047287 */ /* 0x000fe4000c800000 */
[----:B------:R-:W-:Y:S02]  /*5080*/  UISETP.NE.AND UP0, UPT, UR17, 0x1, UPT ;  /* 0x000000011100788c */ /* 0x000fe4000bf05270 */
[----:B------:R-:W-:Y:S02]  /*5090*/  UIMAD.WIDE.U32 UR12, UR4, UR18, URZ ;  /* 0x00000012040c72a5 */ /* 0x000fe4000f8e00ff */
[----:B------:R-:W-:Y:S01]  /*50a0*/  USEL UR7, UR31, UR40, !UP0 ;  /* 0x000000281f077287 */ /* 0x000fe2000c000000 */
[----:B------:R-:W-:Y:S02]  /*50b0*/  UMOV UR5, UR9 ;  /* 0x0000000900057c82 */ /* 0x000fe40008000000 */
[----:B------:R-:W-:Y:S02]  /*50c0*/  USHF.R.U32.HI UR6, URZ, UR47, UR5 ;  /* 0x0000002fff067299 */ /* 0x000fe40008011605 */
[----:B------:R-:W-:Y:S02]  /*50d0*/  UIMAD.WIDE.U32 UR20, UR7, UR18, URZ ;  /* 0x00000012071472a5 */ /* 0x000fe4000f8e00ff */
[----:B------:R-:W-:Y:S02]  /*50e0*/  USEL UR6, UR15, UR6, !UP1 ;  /* 0x000000060f067287 */ /* 0x000fe4000c800000 */
[----:B------:R-:W-:Y:S01]  /*50f0*/  UISETP.NE.AND UP1, UPT, UR14, URZ, UPT ;  /* 0x000000ff0e00728c */ /* 0x000fe2000bf25270 */
[----:B------:R-:W-:Y:S01]  /*5100*/  UMOV UR5, UR11 ;  /* 0x0000000b00057c82 */ /* 0x000fe20008000000 */
[----:B------:R-:W-:Y:S02]  /*5110*/  UIMAD.WIDE.U32 UR10, UR6, UR18, URZ ;  /* 0x00000012060a72a5 */ /* 0x000fe4000f8e00ff */
[----:B------:R-:W-:Y:S03]  /*5120*/  USHF.R.U32.HI UR8, URZ, UR33, UR5 ;  /* 0x00000021ff087299 */ /* 0x000fe60008011605 */
[----:B------:R-:W-:Y:S02]  /*5130*/  UMOV UR5, UR13 ;  /* 0x0000000d00057c82 */ /* 0x000fe40008000000 */
[----:B------:R-:W-:Y:S03]  /*5140*/  @UP6 USHF.R.U32.HI UR4, URZ, UR19, UR5 ;  /* 0x00000013ff046299 */ /* 0x000fe60008011605 */
[----:B------:R-:W-:Y:S01]  /*5150*/  UMOV UR5, UR21 ;  /* 0x0000001500057c82 */ /* 0x000fe20008000000 */
[----:B------:R-:W-:Y:S02]  /*5160*/  UIMAD UR4, UR39, UR4, URZ ;  /* 0x00000004270472a4 */ /* 0x000fe4000f8e02ff */
[----:B------:R-:W-:Y:S02]  /*5170*/  @UP6 USHF.R.U32.HI UR7, URZ, UR19, UR5 ;  /* 0x00000013ff076299 */ /* 0x000fe40008011605 */
[----:B------:R-:W-:Y:S02]  /*5180*/  USEL UR5, UR16, UR8, !UP0 ;  /* 0x0000000810057287 */ /* 0x000fe4000c000000 */
[----:B------:R-:W-:Y:S02]  /*5190*/  UIMAD UR8, UR39, UR7, URZ ;  /* 0x00000007270872a4 */ /* 0x000fe4000f8e02ff */
[----:B------:R-:W-:Y:S03]  /*51a0*/  UISETP.GE.AND UP0, UPT, UR6, UR4, UPT ;  /* 0x000000040600728c */ /* 0x000fe6000bf06270 */
[----:B------:R-:W-:Y:S01]  /*51b0*/  UMOV UR4, UR11 ;  /* 0x0000000b00047c82 */ /* 0x000fe20008000000 */
[----:B------:R-:W-:Y:S02]  /*51c0*/  UISETP.GE.OR UP0, UPT, UR5, UR8, UP0 ;  /* 0x000000080500728c */ /* 0x000fe40008706670 */
[----:B------:R-:W-:Y:S02]  /*51d0*/  USHF.R.U32.HI UR4, URZ, UR19, UR4 ;  /* 0x00000013ff047299 */ /* 0x000fe40008011604 */
[----:B------:R-:W-:Y:S02]  /*51e0*/  UIMAD.WIDE.U32 UR8, UR5, UR18, URZ ;  /* 0x00000012050872a5 */ /* 0x000fe4000f8e00ff */
[----:B------:R-:W-:Y:S04]  /*51f0*/  USEL UR10, UR6, UR4, !UP6 ;  /* 0x00000004060a7287 */ /* 0x000fe8000f000000 */
[----:B------:R-:W-:Y:S01]  /*5200*/  UIADD3 UR11, UPT, UPT, -UR10, URZ, URZ ;  /* 0x000000ff0a0b7290 */ /* 0x000fe2000fffe1ff */
[----:B------:R-:W-:Y:S02]  /*5210*/  @!UP0 UMOV UR4, UR9 ;  /* 0x0000000900048c82 */ /* 0x000fe40008000000 */
[----:B------:R-:W-:Y:S02]  /*5220*/  @!UP0 USHF.R.U32.HI UR4, URZ, UR19, UR4 ;  /* 0x00000013ff048299 */ /* 0x000fe40008011604 */
[----:B------:R-:W-:Y:S02]  /*5230*/  UIMAD UR8, UR39, UR11, UR6 ;  /* 0x0000000b270872a4 */ /* 0x000fe4000f8e0206 */
[----:B------:R-:W-:Y:S04]  /*5240*/  @!UP0 USEL UR4, UR5, UR4, !UP6 ;  /* 0x0000000405048287 */ /* 0x000fe8000f000000 */
[----:B------:R-:W-:Y:S02]  /*5250*/  @!UP0 UIMAD UR8, UR7, UR8, UR4 ;  /* 0x00000008070882a4 */ /* 0x000fe4000f8e0204 */
[----:B------:R-:W-:Y:S02]  /*5260*/  @!UP0 UIADD3 UR9, UPT, UPT, UR10, -UR4, URZ ;  /* 0x800000040a098290 */ /* 0x000fe4000fffe0ff */
[----:B------:R-:W-:Y:S02]  /*5270*/  UIADD3 UR4, UPT, UPT, -UR5, URZ, URZ ;  /* 0x000000ff05047290 */ /* 0x000fe4000fffe1ff */
[----:B------:R-:W-:Y:S02]  /*5280*/  UIADD3 UR7, UPT, UPT, -UR6, URZ, URZ ;  /* 0x000000ff06077290 */ /* 0x000fe4000fffe1ff */
[----:B------:R-:W-:Y:S02]  /*5290*/  @!UP0 UIMAD UR6, UR9, UR39, UR5 ;  /* 0x00000027090682a4 */ /* 0x000fe4000f8e0205 */
[----:B------:R-:W-:Y:S02]  /*52a0*/  UIMAD UR16, UR17, UR4, UR16 ;  /* 0x00000004111072a4 */ /* 0x000fe4000f8e0210 */
[----:B------:R-:W-:Y:S01]  /*52b0*/  UIMAD UR15, UR34, UR7, UR15 ;  /* 0x00000007220f72a4 */ /* 0x000fe2000f8e020f */
[----:B------:R-:W-:Y:S02]  /*52c0*/  @!UP0 UMOV UR5, UR8 ;  /* 0x0000000800058c82 */ /* 0x000fe40008000000 */
[----:B------:R-:W-:Y:S02]  /*52d0*/  UIMAD UR16, UR5, UR17, UR16 ;  /* 0x00000011051072a4 */ /* 0x000fe4000f8e0210 */
[----:B------:R-:W-:Y:S11]  /*52e0*/  UIMAD UR15, UR6, UR34, UR15 ;  /* 0x00000022060f72a4 */ /* 0x000ff6000f8e020f */
[----:B------:R-:W-:Y:S01]  /*52f0*/  @!UPT UIADD3 URZ, UPT, UPT, URZ, URZ, URZ ;  /* 0x000000fffffff290 */ /* 0x000fe2000fffe0ff */
.L_x_74:
[----:B------:R-:W1:Y:S01]  /*5300*/  @!UP2 LDCU.128 UR8, c[0x0][0xc10] ;  /* 0x00018200ff08a7ac */ /* 0x000e620008000c00 */
[----:B------:R-:W-:Y:S04]  /*5310*/  MOV R0, UR22 ;  /* 0x0000001600007c02 */ /* 0x000fe80008000f00 */
[----:B------:R-:W-:Y:S01]  /*5320*/  IABS R0, R0 ;  /* 0x0000000000007213 */ /* 0x000fe20000000000 */
[----:B------:R-:W2:Y:S01]  /*5330*/  @!UP2 LDCU UR5, c[0x0][0xc0c] ;  /* 0x00018180ff05a7ac */ /* 0x000ea20008000800 */
[----:B-1----:R-:W-:Y:S07]  /*5340*/  UIMAD.WIDE.U32 UR6, UR16, UR8, URZ ;  /* 0x00000008100672a5 */ /* 0x002fee000f8e00ff */
[----:B------:R-:W-:Y:S01]  /*5350*/  @!UP2 UMOV UR4, UR7 ;  /* 0x000000070004ac82 */ /* 0x000fe20008000000 */
[----:B--2---:R-:W-:Y:S02]  /*5360*/  @!UP2 UISETP.NE.AND UP0, UPT, UR5, 0x1, UPT ;  /* 0x000000010500a88c */ /* 0x004fe4000bf05270 */
[----:B------:R-:W-:Y:S02]  /*5370*/  @!UP2 USHF.R.U32.HI UR4, URZ, UR9, UR4 ;  /* 0x00000009ff04a299 */ /* 0x000fe40008011604 */
[----:B------:R-:W-:Y:S02]  /*5380*/  UIMAD.WIDE.U32 UR6, UR15, UR11, URZ ;  /* 0x0000000b0f0672a5 */ /* 0x000fe4000f8e00ff */
[----:B------:R-:W-:Y:S02]  /*5390*/  @!UP2 USEL UR8, UR16, UR4, !UP0 ;  /* 0x000000041008a287 */ /* 0x000fe4000c000000 */
[----:B------:R-:W-:Y:S03]  /*53a0*/  @!UP2 UISETP.NE.AND UP0, UPT, UR10, 0x1, UPT ;  /* 0x000000010a00a88c */ /* 0x000fe6000bf05270 */
[----:B------:R-:W-:Y:S02]  /*53b0*/  @!UP2 UMOV UR6, UR7 ;  /* 0x000000070006ac82 */ /* 0x000fe40008000000 */
[----:B------:R-:W1:Y:S02]  /*53c0*/  @!UP2 LDCU UR4, c[0x0][0xc20] ;  /* 0x00018400ff04a7ac */ /* 0x000e640008000800 */
[----:B-1----:R-:W-:Y:S04]  /*53d0*/  @!UP2 USHF.R.U32.HI UR6, URZ, UR4, UR6 ;  /* 0x00000004ff06a299 */ /* 0x002fe80008011606 */
[----:B------:R-:W-:Y:S04]  /*53e0*/  @!UP2 USEL UR6, UR15, UR6, !UP0 ;  /* 0x000000060f06a287 */ /* 0x000fe8000c000000 */
[----:B------:R-:W-:Y:S02]  /*53f0*/  @!UP2 UIADD3 UR4, UPT, UPT, -UR8, UR6, URZ ;  /* 0x000000060804a290 */ /* 0x000fe4000fffe1ff */
[----:B------:R-:W-:Y:S02]  /*5400*/  @!UP2 UIADD3 UR6, UPT, UPT, UR8, -UR6, URZ ;  /* 0x800000060806a290 */ /* 0x000fe4000fffe0ff */
[----:B------:R-:W-:Y:S02]  /*5410*/  @!UP2 UIMAD UR16, UR4, UR5, UR16 ;  /* 0x000000050410a2a4 */ /* 0x000fe4000f8e0210 */
[----:B------:R-:W-:Y:S01]  /*5420*/  @!UP2 UIMAD UR15, UR6, UR10, UR15 ;  /* 0x0000000a060fa2a4 */ /* 0x000fe2000f8e020f */
[----:B------:R-:W-:Y:S11]  /*5430*/  BRA.U UP1, `(.L_x_75) ;  /* 0x0000000101107547 */ /* 0x000ff6000b800000 */
[----:B------:R-:W-:Y:S04]  /*5440*/  MOV R9, UR46 ;  /* 0x0000002e00097c02 */ /* 0x000fe80008000f00 */
[----:B------:R-:W-:Y:S04]  /*5450*/  SHF.L.U32 R14, R9, 0x1f, RZ ;  /* 0x0000001f090e7819 */ /* 0x000fe800000006ff */
[----:B------:R-:W1:Y:S02]  /*5460*/  SYNCS.PHASECHK.TRANS64.TRYWAIT P1, [UR24+0x138], R14 ;  /* 0x0001380eff0075a7 */ /* 0x000e640008021118 */
[----:B-1----:R-:W-:Y:S05]  /*5470*/  @!P1 BRA `(.L_x_76) ;  /* 0x0000004800689947 */ /* 0x002fea0003800000 */
.L_x_75:
[----:B------:R-:W-:Y:S01]  /*5480*/  UISETP.NE.AND UP1, UPT, UR45, URZ, UPT ;  /* 0x000000ff2d00728c */ /* 0x000fe2000bf25270 */
[----:B------:R-:W-:Y:S01]  /*5490*/  R2UR UR4, R0 ;  /* 0x00000000000472ca */ /* 0x000fe200000e0000 */
[----:B------:R-:W-:Y:S11]  /*54a0*/  USHF.L.U32 UR11, UR28, 0x7, URZ ;  /* 0x000000071c0b7899 */ /* 0x000ff600080006ff */
[----:B------:R-:W-:Y:S01]  /*54b0*/  @!UPT UIADD3 URZ, UPT, UPT, URZ, URZ, URZ ;  /* 0x000000fffffff290 */ /* 0x000fe2000fffe0ff */
[----:B------:R-:W-:Y:S07]  /*54c0*/  UIMAD.WIDE.U32 UR6, UR37, UR4, URZ ;  /* 0x00000004250672a5 */ /* 0x000fee000f8e00ff */
[----:B------:R-:W-:Y:S02]  /*54d0*/  UMOV UR12, UR7 ;  /* 0x00000007000c7c82 */ /* 0x000fe40008000000 */
[----:B------:R-:W-:Y:S04]  /*54e0*/  UIMAD UR4, UR12, UR44, UR4 ;  /* 0x0000002c0c0472a4 */ /* 0x000fe8000f8e0204 */
[----:B------:R-:W-:Y:S11]  /*54f0*/  UISETP.GT.U32.AND UP0, UPT, UR26, UR4, UPT ;  /* 0x000000041a00728c */ /* 0x000ff6000bf04070 */
[----:B------:R-:W-:Y:S02]  /*5500*/  @!UP0 UIADD3 UR4, UPT, UPT, UR4, -UR26, URZ ;  /* 0x8000001a04048290 */ /* 0x000fe4000fffe0ff */
[----:B------:R-:W-:Y:S02]  /*5510*/  @!UP0 UIADD3 UR12, UPT, UPT, UR12, 0x1, URZ ;  /* 0x000000010c0c8890 */ /* 0x000fe4000fffe0ff */
[----:B------:R-:W-:Y:S02]  /*5520*/  UISETP.GE.U32.AND UP0, UPT, UR4, UR26, UPT ;  /* 0x0000001a0400728c */ /* 0x000fe4000bf06070 */
[----:B------:R-:W-:Y:S09]  /*5530*/  ULOP3.LUT UR4, UR22, UR27, URZ, 0x3c, !UPT ;  /* 0x0000001b16047292 */ /* 0x000ff2000f8e3cff */
[----:B------:R-:W-:Y:S02]  /*5540*/  @UP0 UIADD3 UR12, UPT, UPT, UR12, 0x1, URZ ;  /* 0x000000010c0c0890 */ /* 0x000fe4000fffe0ff */
[----:B------:R-:W-:Y:S11]  /*5550*/  UISETP.GE.AND UP0, UPT, UR4, URZ, UPT ;  /* 0x000000ff0400728c */ /* 0x000ff6000bf06270 */
[----:B------:R-:W-:Y:S02]  /*5560*/  @!UP0 UIADD3 UR12, UPT, UPT, -UR12, URZ, URZ ;  /* 0x000000ff0c0c8290 */ /* 0x000fe4000fffe1ff */
[----:B------:R-:W-:Y:S06]  /*5570*/  @!UP5 ULOP3.LUT UR12, URZ, UR27, URZ, 0x33, !UPT ;  /* 0x0000001bff0cd292 */ /* 0x000fec000f8e33ff */
[----:B------:R-:W-:Y:S05]  /*5580*/  IMAD.U32 R0, RZ, RZ, UR12 ;  /* 0x0000000cff007e24 */ /* 0x000fea000f8e00ff */
[----:B------:R-:W-:Y:S04]  /*5590*/  IABS R0, R0 ;  /* 0x0000000000007213 */ /* 0x000fe80000000000 */
[----:B------:R-:W-:Y:S01]  /*55a0*/  R2UR UR4, R0 ;  /* 0x00000000000472ca */ /* 0x000fe200000e0000 */
[----:B------:R-:W-:Y:S05]  /*55b0*/  IMAD.U32 R0, RZ, RZ, UR29 ;  /* 0x0000001dff007e24 */ /* 0x000fea000f8e00ff */
[----:B------:R-:W-:Y:S04]  /*55c0*/  IABS R11, R0 ;  /* 0x00000000000b7213 */ /* 0x000fe80000000000 */
[----:B------:R-:W2:Y:S03]  /*55d0*/  I2F.RP R16, R11 ;  /* 0x0000000b00107306 */ /* 0x000ea60000209400 */
[----:B------:R-:W-:Y:S07]  /*55e0*/  UIMAD.WIDE.U32 UR6, UR36, UR4, URZ ;  /* 0x00000004240672a5 */ /* 0x000fee000f8e00ff */
[----:B------:R-:W-:Y:S02]  /*55f0*/  UMOV UR13, UR7 ;  /* 0x00000007000d7c82 */ /* 0x000fe40008000000 */
[----:B------:R-:W-:Y:S01]  /*5600*/  UIADD3 UR5, UPT, UPT, -UR13, URZ, URZ ;  /* 0x000000ff0d057290 */ /* 0x000fe2000fffe1ff */
[----:B--2---:R-:W2:Y:S03]  /*5610*/  MUFU.RCP R0, R16 ;  /* 0x0000001000007308 */ /* 0x004ea60000001000 */
[----:B------:R-:W-:Y:S04]  /*5620*/  UIMAD UR4, UR25, UR5, UR4 ;  /* 0x00000005190472a4 */ /* 0x000fe8000f8e0204 */
[----:B------:R-:W-:Y:S11]  /*5630*/  UISETP.GT.U32.AND UP0, UPT, UR25, UR4, UPT ;  /* 0x000000041900728c */ /* 0x000ff6000bf04070 */
[----:B------:R-:W-:Y:S01]  /*5640*/  @!UP0 UIADD3 UR4, UPT, UPT, UR4, -UR25, URZ ;  /* 0x8000001904048290 */ /* 0x000fe2000fffe0ff */
[----:B--2---:R-:W-:Y:S01]  /*5650*/  VIADD R13, R0, 0xffffffe ;  /* 0x0ffffffe000d7836 */ /* 0x004fe20000000000 */
[----:B------:R-:W-:Y:S02]  /*5660*/  @!UP0 UIADD3 UR13, UPT, UPT, UR13, 0x1, URZ ;  /* 0x000000010d0d8890 */ /* 0x000fe4000fffe0ff */
[----:B------:R-:W-:Y:S01]  /*5670*/  UISETP.GE.U32.AND UP0, UPT, UR4, UR25, UPT ;  /* 0x000000190400728c */ /* 0x000fe2000bf06070 */
[----:B------:R-:W1:Y:S01]  /*5680*/  F2I.FTZ.U32.TRUNC.NTZ R15, R13 ;  /* 0x0000000d000f7305 */ /* 0x000e62000021f000 */
[----:B------:R-:W-:Y:S09]  /*5690*/  ULOP3.LUT UR4, UR12, UR45, URZ, 0x3c, !UPT ;  /* 0x0000002d0c047292 */ /* 0x000ff2000f8e3cff */
[----:B------:R-:W-:Y:S02]  /*56a0*/  @UP0 UIADD3 UR13, UPT, UPT, UR13, 0x1, URZ ;  /* 0x000000010d0d0890 */ /* 0x000fe4000fffe0ff */
[----:B------:R-:W-:Y:S01]  /*56b0*/  UISETP.GE.AND UP0, UPT, UR4, URZ, UPT ;  /* 0x000000ff0400728c */ /* 0x000fe2000bf06270 */
[--C-:B-1----:R-:W-:Y:S04]  /*56c0*/  IMAD.MOV R14, RZ, RZ, -R15.reuse ;  /* 0x000000ffff0e7224 */ /* 0x102fe800078e0a0f */
[----:B------:R-:W-:Y:S02]  /*56d0*/  IMAD R9, R14, R11, RZ ;  /* 0x0000000b0e097224 */ /* 0x000fe400078e02ff */
[----:B------:R-:W-:Y:S04]  /*56e0*/  HFMA2 R14, -RZ, RZ, 0, 0 ;  /* 0x00000000ff0e7431 */ /* 0x000fe800000001ff */
[----:B------:R-:W-:Y:S02]  /*56f0*/  @!UP0 UIADD3 UR13, UPT, UPT, -UR13, URZ, URZ ;  /* 0x000000ff0d0d8290 */ /* 0x000fe4000fffe1ff */
[----:B------:R-:W-:Y:S02]  /*5700*/  @!UP1 ULOP3.LUT UR13, URZ, UR45, URZ, 0x33, !UPT ;  /* 0x0000002dff0d9292 */ /* 0x000fe4000f8e33ff */
[----:B------:R-:W-:Y:S02]  /*5710*/  UISETP.NE.AND UP1, UPT, UR29, URZ, UPT ;  /* 0x000000ff1d00728c */ /* 0x000fe4000bf25270 */
[----:B------:R-:W-:Y:S01]  /*5720*/  ULOP3.LUT UR4, UR13, UR29, URZ, 0x3c, !UPT ;  /* 0x0000001d0d047292 */ /* 0x000fe2000f8e3cff */
[----:B------:R-:W-:Y:S03]  /*5730*/  IMAD.HI.U32 R15, R15, R9, R14 ;  /* 0x000000090f0f7227 */ /* 0x000fe600078e000e */
[----:B------:R-:W-:Y:S01]  /*5740*/  UISETP.GE.AND UP0, UPT, UR4, URZ, UPT ;  /* 0x000000ff0400728c */ /* 0x000fe2000bf06270 */
[----:B------:R-:W-:Y:S01]  /*5750*/  IMAD.U32 R0, RZ, RZ, UR13 ;  /* 0x0000000dff007e24 */ /* 0x000fe2000f8e00ff */
[----:B------:R-:W-:Y:S04]  /*5760*/  UIADD3 UR4, UPT, UPT, -UR12, URZ, URZ ;  /* 0x000000ff0c047290 */ /* 0x000fe8000fffe1ff */
[----:B------:R-:W-:Y:S01]  /*5770*/  IABS R0, R0 ;  /* 0x0000000000007213 */ /* 0x000fe20000000000 */
[----:B------:R-:W-:Y:S02]  /*5780*/  UIMAD UR5, UR27, UR4, UR22 ;  /* 0x000000041b0572a4 */ /* 0x000fe4000f8e0216 */
[----:B------:R-:W-:Y:S02]  /*5790*/  UIADD3 UR4, UPT, UPT, -UR13, URZ, URZ ;  /* 0x000000ff0d047290 */ /* 0x000fe4000fffe1ff */
[----:B------:R-:W-:Y:S01]  /*57a0*/  IMAD.HI.U32 R15, R15, R0, RZ ;  /* 0x000000000f0f7227 */ /* 0x000fe200078e00ff */
[----:B------:R-:W-:Y:S02]  /*57b0*/  USHF.L.U32 UR22, UR5, 0x6, URZ ;  /* 0x0000000605167899 */ /* 0x000fe400080006ff */
[----:B------:R-:W-:Y:S01]  /*57c0*/  UIMAD UR12, UR45, UR4, UR12 ;  /* 0x000000042d0c72a4 */ /* 0x000fe2000f8e020c */
[----:B------:R-:W-:Y:S04]  /*57d0*/  IMAD.MOV R9, RZ, RZ, -R15 ;  /* 0x000000ffff097224 */ /* 0x000fe800078e0a0f */
[C---:B------:R-:W-:Y:S05]  /*57e0*/  IMAD R0, R11.reuse, R9, R0 ;  /* 0x000000090b007224 */ /* 0x040fea00078e0200 */
[----:B------:R-:W-:Y:S11]  /*57f0*/  ISETP.GT.U32.AND P1, PT, R11, R0, PT ;  /* 0x000000000b00720c */ /* 0x000ff60003f24070 */
[----:B------:R-:W-:Y:S02]  /*5800*/  @!UPT UIADD3 URZ, UPT, UPT, URZ, URZ, URZ ;  /* 0x000000fffffff290 */ /* 0x000fe4000fffe0ff */
[----:B------:R-:W-:Y:S01]  /*5810*/  @!P1 IADD3 R15, PT, PT, R15, 0x1, RZ ;  /* 0x000000010f0f9810 */ /* 0x000fe20007ffe0ff */
[----:B------:R-:W-:Y:S01]  /*5820*/  @!P1 IMAD.IADD R0, R0, 0x1, -R11 ;  /* 0x0000000100009824 */ /* 0x000fe200078e0a0b */
[----:B------:R-:W-:Y:S04]  /*5830*/  ISETP.NE.U32.AND P1, PT, R2, RZ, PT ;  /* 0x000000ff0200720c */ /* 0x000fe80003f25070 */
[----:B------:R-:W-:Y:S02]  /*5840*/  ISETP.GE.U32.AND P2, PT, R0, R11, PT ;  /* 0x0000000b0000720c */ /* 0x000fe40003f46070 */
[----:B------:R-:W-:Y:S11]  /*5850*/  ISETP.NE.AND.EX P1, PT, R3, RZ, PT, P1 ;  /* 0x000000ff0300720c */ /* 0x000ff60003f25310 */
[----:B------:R-:W-:Y:S01]  /*5860*/  @P2 VIADD R15, R15, 0x1 ;  /* 0x000000010f0f2836 */ /* 0x000fe20000000000 */
[----:B------:R-:W-:Y:S04]  /*5870*/  ISETP.NE.U32.AND P2, PT, R2, RZ, PT ;  /* 0x000000ff0200720c */ /* 0x000fe80003f45070 */
[----:B------:R-:W-:Y:S02]  /*5880*/  R2UR UR14, R15 ;  /* 0x000000000f0e72ca */ /* 0x000fe400000e0000 */
[----:B------:R-:W-:Y:S11]  /*5890*/  ISETP.NE.AND.EX P2, PT, R3, RZ, PT, P2 ;  /* 0x000000ff0300720c */ /* 0x000ff60003f45320 */
[----:B------:R-:W-:Y:S02]  /*58a0*/  @!UP0 UIADD3 UR14, UPT, UPT, -UR14, URZ, URZ ;  /* 0x000000ff0e0e8290 */ /* 0x000fe4000fffe1ff */
[----:B------:R-:W-:Y:S04]  /*58b0*/  @!UP1 ULOP3.LUT UR14, URZ, UR29, URZ, 0x33, !UPT ;  /* 0x0000001dff0e9292 */ /* 0x000fe8000f8e33ff */
[----:B------:R-:W-:Y:S04]  /*58c0*/  UIADD3 UR6, UPT, UPT, -UR14, URZ, URZ ;  /* 0x000000ff0e067290 */ /* 0x000fe8000fffe1ff */
[----:B------:R-:W-:Y:S01]  /*58d0*/  UIMAD UR13, UR29, UR6, UR13 ;  /* 0x000000061d0d72a4 */ /* 0x000fe2000f8e020d */
[----:B------:R-:W-:Y:S11]  /*58e0*/  @!P2 BRA `(.L_x_77) ;  /* 0x000000000030a947 */ /* 0x000ff60003800000 */
[----:B------:R-:W-:Y:S01]  /*58f0*/  UPLOP3.LUT UP3, UPT, UPT, UPT, UP4, 0x80, 0x8 ;  /* 0x000000000008789c */ /* 0x000fe20003f6f040 */
[----:B------:R-:W-:Y:S01]  /*5900*/  MOV R94, 0x1 ;  /* 0x00000001005e7802 */ /* 0x000fe20000000f00 */
[----:B------:R-:W1:Y:S04]  /*5910*/  LDCU.64 UR4, c[0x0][0x358] ;  /* 0x00006b00ff0477ac */ /* 0x000e680008000a00 */
[----:B------:R-:W-:Y:S11]  /*5920*/  PLOP3.LUT P2, PT, PT, PT, UP3, 0x80, 0x8 ;  /* 0x000000000008781c */ /* 0x000ff60003f4f038 */
[----:B------:R-:W-:Y:S02]  /*5930*/  @!UPT UIADD3 URZ, UPT, UPT, URZ, URZ, URZ ;  /* 0x000000fffffff290 */ /* 0x000fe4000fffe0ff */
[----:B------:R-:W2:Y:S01]  /*5940*/  @P2 LDC.64 R14, c[0x0][0x988] ;  /* 0x00026200ff0e2b82 */ /* 0x000ea20000000a00 */
[----:B------:R-:W-:Y:S04]  /*5950*/  @P2 IMAD R0, R17, R2, RZ ;  /* 0x0000000211002224 */ /* 0x000fe800078e02ff */
[----:B--2---:R-:W-:Y:S01]  /*5960*/  @P2 IMAD.WIDE R14, R0, 0x4, R14 ;  /* 0x00000004000e2825 */ /* 0x004fe200078e020e */
[----:B------:R-:W-:Y:S04]  /*5970*/  MOV R0, 0x1 ;  /* 0x0000000100007802 */ /* 0x000fe80000000f00 */
[----:B-1---5:R1:W5:Y:S01]  /*5980*/  @P2 LDG.E R41, desc[UR4][R14.64] ;  /* 0x000000040e292981 */ /* 0x022362000c1e1900 */
[----:B------:R-:W-:Y:S01]  /*5990*/  @!P2 PRMT R94, R0, 0x7610, R94 ;  /* 0x00007610005ea816 */ /* 0x000fe2000000005e */
[----:B-1----:R-:W2:Y:S06]  /*59a0*/  @!P2 LDC R41, c[0x0][0x980] ;  /* 0x00026000ff29ab82 */ /* 0x002eac0000000800 */
.L_x_77:
[----:B--2--5:R-:W-:Y:S01]  /*59b0*/  @!P1 FSETP.EQ.AND P3, PT, R41, RZ, PT ;  /* 0x000000ff2900920b */ /* 0x024fe20003f62000 */
[----:B------:R-:W-:Y:S01]  /*59c0*/  @!UPT UIADD3 URZ, UPT, UPT, URZ, URZ, URZ ;  /* 0x000000fffffff290 */ /* 0x000fe2000fffe0ff */
[----:B------:R-:W-:Y:S11]  /*59d0*/  @!P1 BRA `(.L_x_78) ;  /* 0x0000000000149947 */ /* 0x000ff60003800000 */
[----:B------:R-:W-:Y:S02]  /*59e0*/  LOP3.LUT P1, RZ, R94, 0xff, RZ, 0xc0, !PT ;  /* 0x000000ff5eff7812 */ /* 0x000fe4000782c0ff */
[----:B------:R-:W-:Y:S04]  /*59f0*/  PLOP3.LUT P3, PT, PT, PT, UP3, 0x80, 0x8 ;  /* 0x000000000008781c */ /* 0x000fe80003f6f038 */
[----:B------:R-:W-:Y:S07]  /*5a00*/  PLOP3.LUT P3, PT, P3, PT, PT, 0x8, 0x80 ;  /* 0x000000000080781c */ /* 0x000fee0001f6e170 */
[----:B------:R-:W-:Y:S11]  /*5a10*/  @P1 FSETP.EQ.AND P3, PT, R41, RZ, PT ;  /* 0x000000ff2900120b */ /* 0x000ff60003f62000 */
[----:B------:R-:W-:Y:S02]  /*5a20*/  @!UPT UIADD3 URZ, UPT, UPT, URZ, URZ, URZ ;  /* 0x000000fffffff290 */ /* 0x000fe4000fffe0ff */
.L_x_78:
[----:B------:R-:W-:Y:S01]  /*5a30*/  ULEA UR5, UR23, UR24, 0x3 ;  /* 0x0000001817057291 */ /* 0x000fe2000f8e18ff */
[----:B------:R-:W-:Y:S02]  /*5a40*/  SHF.L.U32 R9, R12, 0x1f, RZ ;  /* 0x0000001f0c097819 */ /* 0x000fe400000006ff */
[----:B------:R-:W-:Y:S04]  /*5a50*/  ELECT P2, URZ, PT ;  /* 0x0000000000ff782f */ /* 0x000fe80003840000 */
[----:B------:R-:W-:Y:S02]  /*5a60*/  PLOP3.LUT P2, PT, P3, P2, PT, 0xf2, 0x2f ;  /* 0x00000000002f781c */ /* 0x000fe40001f45e72 */
[----:B------:R-:W1:Y:S02]  /*5a70*/  SYNCS.PHASECHK.TRANS64.TRYWAIT P1, [UR5+0x118], R9 ;  /* 0x00011809ff0075a7 */ /* 0x000e640008021105 */
[----:B-1----:R-:W-:Y:S09]  /*5a80*/  @!P1 BRA `(.L_x_79) ;  /* 0x0000004000fc9947 */ /* 0x002ff20003800000 */
.L_x_171:
[----:B------:R-:W2:Y:S01]  /*5a90*/  S2UR UR28, SR_CgaCtaId ;  /* 0x00000000001c79c3 */ /* 0x000ea20000008800 */
[----:B------:R-:W-:Y:S01]  /*5aa0*/  VOTEU.ALL UP0, P2 ;  /* 0x0000000000ff7886 */ /* 0x000fe20001000000 */
[----:B-1----:R-:W-:Y:S01]  /*5ab0*/  @!P2 IADD3 R9, P1, PT, R18, 0x680, RZ ;  /* 0x000006801209a810 */ /* 0x002fe20007f3e0ff */
[----:B------:R-:W-:Y:S01]  /*5ac0*/  UIADD3 UR6, UPT, UPT, UR23, 0x1, URZ ;  /* 0x0000000117067890 */ /* 0x000fe2000fffe0ff */
[----:B------:R-:W-:Y:S01]  /*5ad0*/  @P0 SHF.R.U32.HI R17, RZ, 0x10, R5 ;  /* 0x00000010ff110819 */ /* 0x000fe20000011605 */
[----:B------:R-:W-:Y:S01]  /*5ae0*/  UMOV UR48, 0x0 ;  /* 0x0000000000307882 */ /* 0x000fe20000000000 */
[----:B------:R-:W-:Y:S01]  /*5af0*/  @!UP0 ULEA UR4, UR23, UR24, 0xd ;  /* 0x0000001817048291 */ /* 0x000fe2000f8e68ff */
[----:B------:R-:W-:Y:S01]  /*5b00*/  @!P2 IMAD.X R0, RZ, RZ, R19, P1 ;  /* 0x000000ffff00a224 */ /* 0x000fe200008e0613 */
[----:B------:R-:W-:Y:S01]  /*5b10*/  @!P2 R2UR UR7, R9 ;  /* 0x000000000907a2ca */ /* 0x000fe200000e0000 */
[----:B------:R-:W-:Y:S01]  /*5b20*/  UMOV UR49, 0x10000000 ;  /* 0x1000000000317882 */ /* 0x000fe20000000000 */
[----:B------:R-:W-:Y:S02]  /*5b30*/  @!UP0 UIADD3 UR8, UPT, UPT, UR4, 0x200, URZ ;  /* 0x0000020004088890 */ /* 0x000fe4000fffe0ff */
[----:B------:R-:W-:Y:S01]  /*5b40*/  UISETP.NE.AND UP0, UPT, UR6, 0x3, UPT ;  /* 0x000000030600788c */ /* 0x000fe2000bf05270 */
[----:B------:R-:W-:Y:S01]  /*5b50*/  @!P2 R2UR UR4, R0 ;  /* 0x000000000004a2ca */ /* 0x000fe200000e0000 */
[----:B------:R-:W-:Y:S02]  /*5b60*/  @!P2 IMAD.MOV.U32 R0, RZ, RZ, 0x2000 ;  /* 0x00002000ff00a424 */ /* 0x000fe400078e00ff */
[----:B------:R-:W-:Y:S02]  /*5b70*/  USEL UR6, UR6, URZ, UP0 ;  /* 0x000000ff06067287 */ /* 0x000fe40008000000 */
[----:B------:R-:W-:Y:S02]  /*5b80*/  USEL UR23, URZ, 0x1, UP0 ;  /* 0x00000001ff177887 */ /* 0x000fe40008000000 */
[----:B------:R-:W-:Y:S01]  /*5b90*/  VOTEU.ALL UP0, P2 ;  /* 0x0000000000ff7886 */ /* 0x000fe20001000000 */
[----:B------:R-:W-:Y:S03]  /*5ba0*/  IMAD.U32 R14, RZ, RZ, UR7 ;  /* 0x00000007ff0e7e24 */ /* 0x000fe6000f8e00ff */
[----:B------:R-:W-:Y:S01]  /*5bb0*/  LOP3.LUT R12, R12, UR23, RZ, 0x3c, !PT ;  /* 0x000000170c0c7c12 */ /* 0x000fe2000f8e3cff */
[----:B------:R-:W-:Y:S01]  /*5bc0*/  @!UP0 UMOV UR10, UR22 ;  /* 0x00000016000a8c82 */ /* 0x000fe20008000000 */
[----:B------:R-:W-:Y:S01]  /*5bd0*/  IMAD.U32 R15, RZ, RZ, UR4 ;  /* 0x00000004ff0f7e24 */ /* 0x000fe2000f8e00ff */
[----:B------:R-:W-:Y:S01]  /*5be0*/  @!P2 R2UR UR20, R14 ;  /* 0x000000000e14a2ca */ /* 0x000fe200000e0000 */
[----:B------:R-:W-:Y:S01]  /*5bf0*/  UIADD3 UR4, UPT, UPT, UR5, 0x100, URZ ;  /* 0x0000010005047890 */ /* 0x000fe2000fffe0ff */
[----:B------:R-:W-:Y:S02]  /*5c00*/  SHF.L.U32 R11, R12, 0x1f, RZ ;  /* 0x0000001f0c0b7819 */ /* 0x000fe400000006ff */
[----:B------:R-:W-:Y:S01]  /*5c10*/  @!P2 R2UR UR21, R15 ;  /* 0x000000000f15a2ca */ /* 0x000fe200000e0000 */
[----:B--2---:R-:W-:Y:S03]  /*5c20*/  UPRMT UR7, UR28, 0x654, UR4 ;  /* 0x000006541c077896 */ /* 0x004fe60008000004 */
[----:B------:R-:W-:Y:S01]  /*5c30*/  @!UP0 UMOV UR9, UR4 ;  /* 0x0000000400098c82 */ /* 0x000fe20008000000 */
[----:B------:R-:W-:Y:S08]  /*5c40*/  ULEA UR4, UR6, UR24, 0x3 ;  /* 0x0000001806047291 */ /* 0x000ff0000f8e18ff */
[----:B------:R1:W-:Y:S01]  /*5c50*/  @!UP0 UTMALDG.5D [UR8], [UR20], desc[UR48] ;  /* 0x00003008140085b4 */ /* 0x0003e20008021000 */
[----:B------:R1:W-:Y:S01]  /*5c60*/  @!P2 SYNCS.ARRIVE.TRANS64.RED.A0TR RZ, [UR5+0x100], R0 ;  /* 0x00010000ffffa9a7 */ /* 0x0003e20008300405 */
[----:B------:R-:W-:Y:S01]  /*5c70*/  SYNCS.ARRIVE.TRANS64.RED.A1T0 RZ, [UR7], RZ ;  /* 0x000000ffffff79a7 */ /* 0x000fe20008100407 */
[----:B------:R-:W2:Y:S02]  /*5c80*/  SYNCS.PHASECHK.TRANS64.TRYWAIT P1, [UR4+0x118], R11 ;  /* 0x0001180bff0075a7 */ /* 0x000ea40008021104 */
[----:B-12---:R-:W-:Y:S05]  /*5c90*/  @!P1 BRA `(.L_x_80) ;  /* 0x0000004000909947 */ /* 0x006fea0003800000 */
.L_x_173:
[----:B------:R-:W2:Y:S01]  /*5ca0*/  S2UR UR28, SR_CgaCtaId ;  /* 0x00000000001c79c3 */ /* 0x000ea20000008800 */
[----:B------:R-:W-:Y:S01]  /*5cb0*/  UPLOP3.LUT UP1, UPT, UPT, UPT, UPT, 0x80, 0x8 ;  /* 0x000000000008789c */ /* 0x000fe20003f2f070 */
[----:B------:R-:W-:Y:S01]  /*5cc0*/  @!P2 IADD3 R9, P1, PT, R18, 0x680, RZ ;  /* 0x000006801209a810 */ /* 0x000fe20007f3e0ff */
[----:B------:R-:W-:Y:S01]  /*5cd0*/  UMOV UR20, 0x0 ;  /* 0x0000000000147882 */ /* 0x000fe20000000000 */
[----:B------:R-:W-:Y:S01]  /*5ce0*/  UMOV UR21, 0x10000000 ;  /* 0x1000000000157882 */ /* 0x000fe20000000000 */
[----:B------:R-:W-:Y:S01]  /*5cf0*/  VOTEU.ALL UP0, P2 ;  /* 0x0000000000ff7886 */ /* 0x000fe20001000000 */
[----:B------:R-:W-:Y:S01]  /*5d00*/  LOP3.LUT R10, R10, 0x1, RZ, 0x3c, !PT ;  /* 0x000000010a0a7812 */ /* 0x000fe200078e3cff */
[----:B-1----:R-:W-:Y:S03]  /*5d10*/  @!P2 IMAD.X R0, RZ, RZ, R19, P1 ;  /* 0x000000ffff00a224 */ /* 0x002fe600008e0613 */
[----:B------:R-:W-:Y:S02]  /*5d20*/  @!UP0 ULEA UR5, UR6, UR24, 0xd ;  /* 0x0000001806058291 */ /* 0x000fe4000f8e68ff */
[----:B------:R-:W-:Y:S02]  /*5d30*/  UIADD3 UR6, UPT, UPT, UR6, 0x1, URZ ;  /* 0x0000000106067890 */ /* 0x000fe4000fffe0ff */
[----:B------:R-:W-:Y:S02]  /*5d40*/  @!UP0 UIADD3 UR10, UPT, UPT, UR22, 0x20, URZ ;  /* 0x00000020160a8890 */ /* 0x000fe4000fffe0ff */
[----:B------:R-:W-:Y:S01]  /*5d50*/  @!UP0 UIADD3 UR8, UPT, UPT, UR5, 0x200, URZ ;  /* 0x0000020005088890 */ /* 0x000fe2000fffe0ff */
[----:B------:R-:W-:Y:S01]  /*5d60*/  @!P2 R2UR UR5, R0 ;  /* 0x000000000005a2ca */ /* 0x000fe200000e0000 */
[----:B------:R-:W-:Y:S02]  /*5d70*/  UISETP.NE.AND UP0, UPT, UR6, 0x3, UPT ;  /* 0x000000030600788c */ /* 0x000fe4000bf05270 */
[----:B------:R-:W-:Y:S02]  /*5d80*/  UIADD3 UR22, UPT, UPT, UR15, UR43, URZ ;  /* 0x0000002b0f167290 */ /* 0x000fe4000fffe0ff */
[----:B------:R-:W-:Y:S01]  /*5d90*/  USEL UR23, UR6, URZ, UP0 ;  /* 0x000000ff06177287 */ /* 0x000fe20008000000 */
[----:B------:R-:W-:Y:S02]  /*5da0*/  @!P2 R2UR UR6, R9 ;  /* 0x000000000906a2ca */ /* 0x000fe400000e0000 */
[----:B------:R-:W-:Y:S02]  /*5db0*/  PLOP3.LUT P0, PT, PT, PT, UP0, 0x80, 0x8 ;  /* 0x000000000008781c */ /* 0x000fe40003f0f008 */
[----:B------:R-:W-:Y:S02]  /*5dc0*/  VOTEU.ALL UP0, P2 ;  /* 0x0000000000ff7886 */ /* 0x000fe40001000000 */
[----:B------:R-:W-:Y:S01]  /*5dd0*/  SEL R9, RZ, 0x1, P0 ;  /* 0x00000001ff097807 */ /* 0x000fe20000000000 */
[----:B------:R-:W-:Y:S01]  /*5de0*/  IMAD.U32 R15, RZ, RZ, UR5 ;  /* 0x00000005ff0f7e24 */ /* 0x000fe2000f8e00ff */
[----:B------:R-:W-:Y:S01]  /*5df0*/  UIADD3 UR5, UPT, UPT, UR4, 0x100, URZ ;  /* 0x0000010004057890 */ /* 0x000fe2000fffe0ff */
[----:B------:R-:W-:Y:S02]  /*5e00*/  LOP3.LUT P0, RZ, R6, 0x1, RZ, 0xc0, !PT ;  /* 0x0000000106ff7812 */ /* 0x000fe4000780c0ff */
[----:B------:R-:W-:Y:S02]  /*5e10*/  LOP3.LUT R12, R12, R9, RZ, 0x3c, !PT ;  /* 0x000000090c0c7212 */ /* 0x000fe400078e3cff */
[----:B------:R-:W-:Y:S01]  /*5e20*/  IMAD.U32 R14, RZ, RZ, UR6 ;  /* 0x00000006ff0e7e24 */ /* 0x000fe2000f8e00ff */
[----:B------:R-:W-:Y:S01]  /*5e30*/  @!P2 R2UR UR7, R15 ;  /* 0x000000000f07a2ca */ /* 0x000fe200000e0000 */
[----:B------:R-:W-:Y:S01]  /*5e40*/  @!UP0 UMOV UR9, UR5 ;  /* 0x0000000500098c82 */ /* 0x000fe20008000000 */
[----:B--2---:R-:W-:Y:S02]  /*5e50*/  UPRMT UR5, UR28, 0x654, UR5 ;  /* 0x000006541c057896 */ /* 0x004fe40008000005 */
[----:B------:R-:W-:Y:S01]  /*5e60*/  @!P2 R2UR UR6, R14 ;  /* 0x000000000e06a2ca */ /* 0x000fe200000e0000 */
[----:B------:R-:W-:Y:S11]  /*5e70*/  UIADD3 UR28, UPT, UPT, UR16, UR42, URZ ;  /* 0x0000002a101c7290 */ /* 0x000ff6000fffe0ff */
[----:B------:R-:W-:Y:S01]  /*5e80*/  @!UPT UIADD3 URZ, UPT, UPT, URZ, URZ, URZ ;  /* 0x000000fffffff290 */ /* 0x000fe2000fffe0ff */
[----:B------:R1:W-:Y:S01]  /*5e90*/  @!UP0 UTMALDG.5D [UR8], [UR6], desc[UR20] ;  /* 0x00001408060085b4 */ /* 0x0003e20008021000 */
[----:B------:R1:W-:Y:S01]  /*5ea0*/  @!P2 SYNCS.ARRIVE.TRANS64.RED.A0TR RZ, [UR4+0x100], R8 ;  /* 0x00010008ffffa9a7 */ /* 0x0003e20008300404 */
[----:B------:R-:W-:Y:S01]  /*5eb0*/  SYNCS.ARRIVE.TRANS64.RED.A1T0 RZ, [UR5], RZ ;  /* 0x000000ffffff79a7 */ /* 0x000fe20008100405 */
[----:B------:R-:W-:Y:S05]  /*5ec0*/  @P0 BRA `(.L_x_81) ;  /* 0xffffffec00f80947 */ /* 0x000fea000383ffff */
[----:B------:R-:W-:Y:S01]  /*5ed0*/  UIADD3 UR5, UPT, UPT, UR24, 0x118, URZ ;  /* 0x0000011818057890 */ /* 0x000fe2000fffe0ff */
[----:B------:R-:W-:-:S03]  /*5ee0*/  SHF.L.U32 R3, R12, 0x1f, RZ ;  /* 0x0000001f0c037819 */ /* 0x000fc600000006ff */
[----:B------:R-:W-:-:S09]  /*5ef0*/  ULEA UR4, UR23, UR5, 0x3 ;  /* 0x0000000517047291 */ /* 0x000fd2000f8e18ff */
[----:B------:R-:W2:Y:S02]  /*5f00*/  SYNCS.PHASECHK.TRANS64.TRYWAIT P0, [UR4], R3 ;  /* 0x00000003ff0075a7 */ /* 0x000ea40008001104 */
[----:B--2---:R-:W-:Y:S05]  /*5f10*/  @!P0 BRA `(.L_x_82) ;  /* 0x0000004000088947 */ /* 0x004fea0003800000 */
.L_x_175:
[----:B------:R-:W-:-:S04]  /*5f20*/  UIADD3 UR4, UPT, UPT, UR23, 0x1, URZ ;  /* 0x0000000117047890 */ /* 0x000fc8000fffe0ff */
[----:B------:R-:W-:-:S04]  /*5f30*/  UISETP.NE.AND UP0, UPT, UR4, 0x3, UPT ;  /* 0x000000030400788c */ /* 0x000fc8000bf05270 */
[----:B------:R-:W-:Y:S02]  /*5f40*/  USEL UR4, UR4, URZ, UP0 ;  /* 0x000000ff04047287 */ /* 0x000fe40008000000 */
[----:B------:R-:W-:-:S04]  /*5f50*/  PLOP3.LUT P0, PT, PT, PT, UP0, 0x80, 0x8 ;  /* 0x000000000008781c */ /* 0x000fc80003f0f008 */
[----:B--2---:R-:W-:Y:S01]  /*5f60*/  SEL R3, RZ, 0x1, P0 ;  /* 0x00000001ff037807 */ /* 0x004fe20000000000 */
[----:B------:R-:W-:-:S03]  /*5f70*/  IMAD.U32 R0, RZ, RZ, UR4 ;  /* 0x00000004ff007e24 */ /* 0x000fc6000f8e00ff */
[----:B------:R-:W-:Y:S02]  /*5f80*/  LOP3.LUT R12, R12, R3, RZ, 0x3c, !PT ;  /* 0x000000030c0c7212 */ /* 0x000fe400078e3cff */
[C---:B------:R-:W-:Y:S01]  /*5f90*/  LEA R2, R0.reuse, UR5, 0x3 ;  /* 0x0000000500027c11 */ /* 0x040fe2000f8e18ff */
[----:B------:R-:W-:Y:S01]  /*5fa0*/  VIADD R0, R0, 0x1 ;  /* 0x0000000100007836 */ /* 0x000fe20000000000 */
[----:B------:R-:W-:-:S04]  /*5fb0*/  SHF.L.U32 R3, R12, 0x1f, RZ ;  /* 0x0000001f0c037819 */ /* 0x000fc800000006ff */
[----:B------:R-:W2:Y:S01]  /*5fc0*/  SYNCS.PHASECHK.TRANS64.TRYWAIT P1, [R2+URZ], R3 ;  /* 0x00000003020075a7 */ /* 0x000ea200080211ff */
[----:B------:R-:W-:-:S04]  /*5fd0*/  ISETP.NE.AND P0, PT, R0, 0x3, PT ;  /* 0x000000030000780c */ /* 0x000fc80003f05270 */
[----:B------:R-:W-:Y:S02]  /*5fe0*/  SEL R5, RZ, 0x1, P0 ;  /* 0x00000001ff057807 */ /* 0x000fe40000000000 */
[----:B------:R-:W-:Y:S02]  /*5ff0*/  SEL R0, R0, RZ, P0 ;  /* 0x000000ff00007207 */ /* 0x000fe40000000000 */
[----:B------:R-:W-:Y:S01]  /*6000*/  LOP3.LUT R5, R12, R5, RZ, 0x3c, !PT ;  /* 0x000000050c057212 */ /* 0x000fe200078e3cff */
[----:B--2---:R-:W-:Y:S06]  /*6010*/  @!P1 BRA `(.L_x_83) ;  /* 0x0000003c00e09947 */ /* 0x004fec0003800000 */
.L_x_176:
[----:B------:R-:W-:Y:S02]  /*6020*/  LEA R0, R0, UR5, 0x3 ;  /* 0x0000000500007c11 */ /* 0x000fe4000f8e18ff */
[----:B------:R-:W-:-:S07]  /*6030*/  SHF.L.U32 R5, R5, 0x1f, RZ ;  /* 0x0000001f05057819 */ /* 0x000fce00000006ff */
.L_x_84:
[----:B---3--:R3:W4:Y:S02]  /*6040*/  SYNCS.PHASECHK.TRANS64.TRYWAIT P0, [R0+URZ], R5 ;  /* 0x00000005000075a7 */ /* 0x00872400080011ff */
[----:B----4-:R-:W-:Y:S05]  /*6050*/  @!P0 NANOSLEEP.SYNCS 0x989680 ;  /* 0x009896800000895d */ /* 0x010fea0003900000 */
[----:B------:R-:W4:Y:S02]  /*6060*/  @!P0 SYNCS.PHASECHK.TRANS64 P0, [R0+URZ], R5 ;  /* 0x00000005000085a7 */ /* 0x000f2400080010ff */
[----:B-1--4-:R-:W-:Y:S05]  /*6070*/  @P0 EXIT ;  /* 0x000000000000094d */ /* 0x012fea0003800000 */
[----:B------:R-:W-:Y:S05]  /*6080*/  BRA `(.L_x_84) ;  /* 0xfffffffc00ec7947 */ /* 0x000fea000383ffff */
.L_x_72:
[----:B------:R-:W-:-:S06]  /*6090*/  UISETP.GE.AND UP0, UPT, UR15, 0x4, UPT ;  /* 0x000000040f00788c */ /* 0x000fcc000bf06270 */
[----:B------:R-:W-:-:S13]  /*60a0*/  PLOP3.LUT P0, PT, PT, PT, UP0, 0x80, 0x8 ;  /* 0x000000000008781c */ /* 0x000fda0003f0f008 */
[----:B-1----:R-:W-:Y:S05]  /*60b0*/  @!P0 EXIT ;  /* 0x000000000000894d */ /* 0x002fea0003800000 */
[----:B------:R-:W1:Y:S08]  /*60c0*/  S2UR UR4, SR_CgaCtaId ;  /* 0x00000000000479c3 */ /* 0x000e700000008800 */
[----:B------:R-:W-:Y:S01]  /*60d0*/  BAR.SYNC.DEFER_BLOCKING 0x6, 0xa0 ;  /* 0x0182800000007b1d */ /* 0x000fe20000010000 */
[C---:B------:R-:W-:Y:S01]  /*60e0*/  IMAD.SHL.U32 R0, R99.reuse, 0x20, RZ ;  /* 0x0000002063007824 */ /* 0x040fe200078e00ff */
[C---:B------:R-:W-:Y:S01]  /*60f0*/  LOP3.LUT R100, R99.reuse, 0x2, RZ, 0xc0, !PT ;  /* 0x0000000263647812 */ /* 0x040fe200078ec0ff */
[C---:B------:R-:W-:Y:S01]  /*6100*/  IMAD.SHL.U32 R103, R99.reuse, 0x4, RZ ;  /* 0x0000000463677824 */ /* 0x040fe200078e00ff */
[C---:B------:R-:W-:Y:S01]  /*6110*/  LOP3.LUT R93, R99.reuse, 0x60, RZ, 0xc0, !PT ;  /* 0x00000060635d7812 */ /* 0x040fe200078ec0ff */
[----:B------:R-:W-:Y:S01]  /*6120*/  IMAD.U32 R37, R99, 0x10000, RZ ;  /* 0x0001000063257824 */ /* 0x000fe200078e00ff */
[----:B------:R-:W-:-:S02]  /*6130*/  UMOV UR51, 0x400 ;  /* 0x0000040000337882 */ /* 0x000fc40000000000 */
[----:B------:R-:W2:Y:S01]  /*6140*/  LDC.64 R76, c[0x0][0x988] ;  /* 0x00026200ff4c7b82 */ /* 0x000ea20000000a00 */
[----:B------:R-:W3:Y:S01]  /*6150*/  LDCU.64 UR6, c[0x0][0x988] ;  /* 0x00013100ff0677ac */ /* 0x000ee20008000a00 */
[----:B------:R-:W-:Y:S01]  /*6160*/  LOP3.LUT R6, R0, 0xc0, RZ, 0xc0, !PT ;  /* 0x000000c000067812 */ /* 0x000fe200078ec0ff */
[----:B------:R-:W-:Y:S01]  /*6170*/  HFMA2 R92, -RZ, RZ, 0, 5.9604644775390625e-08 ;  /* 0x00000001ff5c7431 */ /* 0x000fe200000001ff */
[----:B------:R-:W-:Y:S01]  /*6180*/  LOP3.LUT R99, R99, 0x4, RZ, 0xc0, !PT ;  /* 0x0000000463637812 */ /* 0x000fe200078ec0ff */
[----:B------:R-:W-:Y:S01]  /*6190*/  USHF.R.S32.HI UR53, URZ, 0x1f, UR5 ;  /* 0x0000001fff357899 */ /* 0x000fe20008011405 */
[----:B------:R-:W-:Y:S01]  /*61a0*/  LOP3.LUT R103, R6, 0x18, R103, 0xf8, !PT ;  /* 0x0000001806677812 */ /* 0x000fe200078ef867 */
[----:B------:R-:W-:Y:S01]  /*61b0*/  IMAD.MOV.U32 R36, RZ, RZ, RZ ;  /* 0x000000ffff247224 */ /* 0x000fe200078e00ff */
[----:B------:R-:W4:Y:S01]  /*61c0*/  LDC.64 R78, c[0x0][0x990] ;  /* 0x00026400ff4e7b82 */ /* 0x000f220000000a00 */
[----:B------:R-:W-:Y:S01]  /*61d0*/  IADD3 R102, PT, PT, -R99, 0x2, RZ ;  /* 0x0000000263667810 */ /* 0x000fe20007ffe1ff */
[----:B------:R-:W-:Y:S01]  /*61e0*/  ULEA.HI UR53, UR53, UR5, URZ, 0x6 ;  /* 0x0000000535357291 */ /* 0x000fe2000f8f30ff */
[----:B------:R-:W-:-:S02]  /*61f0*/  LOP3.LUT R103, R103, 0xf20, R0, 0xf8, !PT ;  /* 0x00000f2067677812 */ /* 0x000fc400078ef800 */
[----:B------:R-:W-:Y:S01]  /*6200*/  CS2R R90, SRZ ;  /* 0x00000000005a7805 */ /* 0x000fe2000001ff00 */
[----:B------:R-:W-:Y:S01]  /*6210*/  IMAD.MOV.U32 R46, RZ, RZ, RZ ;  /* 0x000000ffff2e7224 */ /* 0x000fe200078e00ff */
[----:B------:R-:W-:Y:S01]  /*6220*/  LOP3.LUT R37, R37, 0x600000, RZ, 0xc0, !PT ;  /* 0x0060000025257812 */ /* 0x000fe200078ec0ff */
[----:B------:R-:W-:Y:S01]  /*6230*/  IMAD.MOV R99, RZ, RZ, -R99 ;  /* 0x000000ffff637224 */ /* 0x000fe200078e0a63 */
[----:B-1----:R-:W-:Y:S01]  /*6240*/  ULEA UR51, UR4, UR51, 0x18 ;  /* 0x0000003304337291 */ /* 0x002fe2000f8ec0ff */
[----:B------:R-:W-:Y:S01]  /*6250*/  IADD3 R100, PT, PT, -R100, RZ, RZ ;  /* 0x000000ff64647210 */ /* 0x000fe20007ffe1ff */
[----:B------:R-:W-:Y:S01]  /*6260*/  IMAD.SHL.U32 R102, R102, 0x10, RZ ;  /* 0x0000001066667824 */ /* 0x000fe200078e00ff */
[----:B------:R-:W1:Y:S01]  /*6270*/  LDCU UR61, c[0x0][0x370] ;  /* 0x00006e00ff3d77ac */ /* 0x000e620008000800 */
[----:B---3--:R-:W-:Y:S02]  /*6280*/  IMAD.U32 R97, RZ, RZ, UR6 ;  /* 0x00000006ff617e24 */ /* 0x008fe4000f8e00ff */
[----:B------:R-:W-:Y:S01]  /*6290*/  IMAD.U32 R96, RZ, RZ, UR7 ;  /* 0x00000007ff607e24 */ /* 0x000fe2000f8e00ff */
[----:B------:R-:W-:-:S02]  /*62a0*/  UIADD3 UR4, UPT, UPT, UR51, 0x200, URZ ;  /* 0x0000020033047890 */ /* 0x000fc4000fffe0ff */
[----:B------:R-:W3:Y:S01]  /*62b0*/  LDS R2, [UR51+0x190] ;  /* 0x00019033ff027984 */ /* 0x000ee20008000800 */
[----:B------:R-:W1:Y:S03]  /*62c0*/  LDCU UR48, c[0x0][0xc0c] ;  /* 0x00018180ff3077ac */ /* 0x000e660008000800 */
[----:B------:R-:W-:Y:S01]  /*62d0*/  IMAD.U32 R0, RZ, RZ, UR4 ;  /* 0x00000004ff007e24 */ /* 0x000fe2000f8e00ff */
[----:B------:R-:W-:Y:S01]  /*62e0*/  LEA R103, R103, UR4, 0x1 ;  /* 0x0000000467677c11 */ /* 0x000fe2000f8e08ff */
[----:B------:R-:W1:Y:S01]  /*62f0*/  LDCU UR38, c[0x0][0xc30] ;  /* 0x00018600ff2677ac */ /* 0x000e620008000800 */
[----:B------:R-:W1:Y:S01]  /*6300*/  LDCU.64 UR46, c[0x0][0xc28] ;  /* 0x00018500ff2e77ac */ /* 0x000e620008000a00 */
[----:B------:R-:W1:Y:S01]  /*6310*/  LDCU.64 UR62, c[0x0][0x9b0] ;  /* 0x00013600ff3e77ac */ /* 0x000e620008000a00 */
[----:B------:R-:W1:Y:S01]  /*6320*/  LDCU.128 UR56, c[0x0][0xc10] ;  /* 0x00018200ff3877ac */ /* 0x000e620008000c00 */
[----:B------:R-:W1:Y:S01]  /*6330*/  LDCU UR60, c[0x0][0x374] ;  /* 0x00006e80ff3c77ac */ /* 0x000e620008000800 */
[----:B------:R-:W-:Y:S01]  /*6340*/  USHF.R.S32.HI UR53, URZ, 0x6, UR53 ;  /* 0x00000006ff357899 */ /* 0x000fe20008011435 */
[----:B------:R-:W-:Y:S01]  /*6350*/  UMOV UR54, URZ ;  /* 0x000000ff00367c82 */ /* 0x000fe20008000000 */
[----:B------:R-:W-:Y:S01]  /*6360*/  UMOV UR55, URZ ;  /* 0x000000ff00377c82 */ /* 0x000fe20008000000 */
[C---:B---3--:R-:W-:Y:S01]  /*6370*/  VIADD R3, R2.reuse, 0x40 ;  /* 0x0000004002037836 */ /* 0x048fe20000000000 */
[----:B------:R-:W-:-:S04]  /*6380*/  LOP3.LUT R2, R2, 0xffff, RZ, 0xc0, !PT ;  /* 0x0000ffff02027812 */ /* 0x000fc800078ec0ff */
[----:B------:R-:W-:-:S05]  /*6390*/  LOP3.LUT R3, R3, 0xffff, RZ, 0xc0, !PT ;  /* 0x0000ffff03037812 */ /* 0x000fca00078ec0ff */
[----:B-12-4-:R3:W-:Y:S02]  /*63a0*/  STL.64 [R1], R2 ;  /* 0x0000000201007387 */ /* 0x0167e40000100a00 */
.L_x_115:
[----:B---3--:R-:W-:Y:S04]  /*63b0*/  SHF.L.U32 R3, R90, 0x1f, RZ ;  /* 0x0000001f5a037819 */ /* 0x008fe800000006ff */
[----:B-1----:R-:W1:Y:S02]  /*63c0*/  SYNCS.PHASECHK.TRANS64.TRYWAIT P0, [UR51+0x140], R3 ;  /* 0x00014003ff0075a7 */ /* 0x002e640008001133 */
[----:B-1----:R-:W-:Y:S05]  /*63d0*/  @!P0 BRA `(.L_x_85) ;  /* 0x0000003c00048947 */ /* 0x002fea0003800000 */
.L_x_178:
[----:B------:R-:W2:Y:S01]  /*63e0*/  LDS.128 R80, [UR51+0x180] ;  /* 0x00018033ff507984 */ /* 0x000ea20008000c00 */
[----:B------:R-:W-:Y:S02]  /*63f0*/  UIADD3 UR4, UPT, UPT, UR51, 0x148, URZ ;  /* 0x0000014833047890 */ /* 0x000fe4000fffe0ff */
[----:B------:R-:W-:Y:S02]  /*6400*/  UISETP.GE.AND UP1, UPT, UR39, 0x1, UPT ;  /* 0x000000012700788c */ /* 0x000fe4000bf26270 */
[----:B------:R-:W-:Y:S01]  /*6410*/  UPRMT UR4, URZ, 0x654, UR4 ;  /* 0x00000654ff047896 */ /* 0x000fe20008000004 */
[----:B------:R-:W-:Y:S01]  /*6420*/  @!PT LDS RZ, [RZ] ;  /* 0x00000000fffff984 */ /* 0x000fe20000000800 */
[----:B------:R-:W-:Y:S01]  /*6430*/  @!PT LDS RZ, [RZ] ;  /* 0x00000000fffff984 */ /* 0x000fe20000000800 */
[----:B------:R-:W-:Y:S01]  /*6440*/  @!PT LDS RZ, [RZ] ;  /* 0x00000000fffff984 */ /* 0x000fe20000000800 */
[----:B------:R-:W-:Y:S01]  /*6450*/  @!PT LDS RZ, [RZ] ;  /* 0x00000000fffff984 */ /* 0x000fe20000000800 */
[----:B------:R3:W-:Y:S06]  /*6460*/  MEMBAR.ALL.CTA ;  /* 0x0000000000007992 */ /* 0x0007ec0000008000 */
[----:B---3--:R-:W3:Y:S02]  /*6470*/  FENCE.VIEW.ASYNC.S ;  /* 0x00000000000073c6 */ /* 0x008ee40000000000 */
[----:B---3--:R-:W-:Y:S01]  /*6480*/  SYNCS.ARRIVE.TRANS64.RED.A1T0 RZ, [UR4], RZ ;  /* 0x000000ffffff79a7 */ /* 0x008fe20008100404 */
[----:B--2---:R-:W-:Y:S11]  /*6490*/  LOP3.LUT P0, RZ, R82, 0x1, RZ, 0xc0, !PT ;  /* 0x0000000152ff7812 */ /* 0x004ff6000780c0ff */
[----:B------:R-:W-:Y:S02]  /*64a0*/  @!UPT UIADD3 URZ, UPT, UPT, URZ, URZ, URZ ;  /* 0x000000fffffff290 */ /* 0x000fe4000fffe0ff */
[----:B------:R-:W-:Y:S01]  /*64b0*/  VOTEU.ANY UP0, P0 ;  /* 0x0000000000ff7886 */ /* 0x000fe20000000100 */
[----:B------:R-:W-:Y:S11]  /*64c0*/  PLOP3.LUT P0, PT, PT, PT, UP0, 0x80, 0x8 ;  /* 0x000000000008781c */ /* 0x000ff60003f0f008 */
[----:B------:R-:W-:Y:S02]  /*64d0*/  @!UPT UIADD3 URZ, UPT, UPT, URZ, URZ, URZ ;  /* 0x000000fffffff290 */ /* 0x000fe4000fffe0ff */
[----:B------:R-:W-:Y:S02]  /*64e0*/  @P0 MOV R2, R80 ;  /* 0x0000005000020202 */ /* 0x000fe40000000f00 */
[----:B-1----:R-:W-:Y:S02]  /*64f0*/  @P0 LOP3.LUT R0, R81, 0xffff, RZ, 0xc0, !PT ;  /* 0x0000ffff51000812 */ /* 0x002fe400078ec0ff */
[----:B------:R-:W-:Y:S02]  /*6500*/  @P0 R2UR UR6, R2 ;  /* 0x00000000020602ca */ /* 0x000fe400000e0000 */
[----:B------:R-:W-:Y:S01]  /*6510*/  @P0 R2UR UR5, R0 ;  /* 0x00000000000502ca */ /* 0x000fe200000e0000 */
[----:B------:R-:W-:Y:S05]  /*6520*/  IMAD.U32 R0, RZ, RZ, UR53 ;  /* 0x00000035ff007e24 */ /* 0x000fea000f8e00ff */
[----:B------:R-:W-:Y:S05]  /*6530*/  IABS R2, R0 ;  /* 0x0000000000027213 */ /* 0x000fea0000000000 */
[----:B------:R-:W-:Y:S02]  /*6540*/  @UP0 UMOV UR37, UR6 ;  /* 0x0000000600250c82 */ /* 0x000fe40008000000 */
[----:B------:R-:W-:Y:S01]  /*6550*/  @UP0 UMOV UR36, UR5 ;  /* 0x0000000500240c82 */ /* 0x000fe20008000000 */
[----:B------:R-:W-:Y:S05]  /*6560*/  BRA.U !UP1, `(.L_x_86) ;  /* 0x0000000109cc7547 */ /* 0x000fea000b800000 */
[----:B------:R-:W1:Y:S01]  /*6570*/  LDCU UR9, c[0x0][0xc20] ;  /* 0x00018400ff0977ac */ /* 0x000e620008000800 */
[----:B------:R-:W-:Y:S02]  /*6580*/  UIMAD.WIDE.U32 UR4, UR60, UR59, URZ ;  /* 0x0000003b3c0472a5 */ /* 0x000fe4000f8e00ff */
[----:B------:R-:W-:Y:S02]  /*6590*/  UIMAD.WIDE.U32 UR6, UR61, UR56, URZ ;  /* 0x000000383d0672a5 */ /* 0x000fe4000f8e00ff */
[----:B------:R-:W-:Y:S02]  /*65a0*/  UIMAD.WIDE.U32 UR10, UR36, UR59, URZ ;  /* 0x0000003b240a72a5 */ /* 0x000fe4000f8e00ff */
[----:B------:R-:W-:Y:S02]  /*65b0*/  UISETP.NE.AND UP0, UPT, UR58, 0x1, UPT ;  /* 0x000000013a00788c */ /* 0x000fe4000bf05270 */
[----:B------:R-:W-:Y:S02]  /*65c0*/  UISETP.NE.AND UP1, UPT, UR48, 0x1, UPT ;  /* 0x000000013000788c */ /* 0x000fe4000bf25270 */
[----:B------:R-:W-:Y:S02]  /*65d0*/  UISETP.NE.AND UP2, UPT, UR39, 0x1, UPT ;  /* 0x000000012700788c */ /* 0x000fe4000bf45270 */
[----:B------:R-:W-:Y:S01]  /*65e0*/  UIMAD.WIDE.U32 UR12, UR37, UR56, URZ ;  /* 0x00000038250c72a5 */ /* 0x000fe2000f8e00ff */
[----:B------:R-:W-:Y:S01]  /*65f0*/  UMOV UR4, UR5 ;  /* 0x0000000500047c82 */ /* 0x000fe20008000000 */
[----:B------:R-:W-:Y:S01]  /*6600*/  UMOV UR6, UR11 ;  /* 0x0000000b00067c82 */ /* 0x000fe20008000000 */
[----:B-1----:R-:W-:Y:S03]  /*6610*/  USHF.R.U32.HI UR8, URZ, UR9, UR4 ;  /* 0x00000009ff087299 */ /* 0x002fe60008011604 */
[----:B------:R-:W-:Y:S02]  /*6620*/  UMOV UR4, UR7 ;  /* 0x0000000700047c82 */ /* 0x000fe40008000000 */
[----:B------:R-:W-:Y:S02]  /*6630*/  USHF.R.U32.HI UR5, URZ, UR57, UR4 ;  /* 0x00000039ff057299 */ /* 0x000fe40008011604 */
[----:B------:R-:W-:Y:S02]  /*6640*/  USEL UR4, UR60, UR8, !UP0 ;  /* 0x000000083c047287 */ /* 0x000fe4000c000000 */
[----:B------:R-:W-:Y:S02]  /*6650*/  USHF.R.U32.HI UR8, URZ, UR9, UR6 ;  /* 0x00000009ff087299 */ /* 0x000fe40008011606 */
[----:B------:R-:W-:Y:S02]  /*6660*/  UIMAD.WIDE.U32 UR6, UR4, UR46, URZ ;  /* 0x0000002e040672a5 */ /* 0x000fe4000f8e00ff */
[----:B------:R-:W-:Y:S02]  /*6670*/  USEL UR9, UR61, UR5, !UP1 ;  /* 0x000000053d097287 */ /* 0x000fe4000c800000 */
[----:B------:R-:W-:Y:S02]  /*6680*/  USEL UR8, UR36, UR8, !UP0 ;  /* 0x0000000824087287 */ /* 0x000fe4000c000000 */
[----:B------:R-:W-:Y:S01]  /*6690*/  UIMAD.WIDE.U32 UR10, UR9, UR46, URZ ;  /* 0x0000002e090a72a5 */ /* 0x000fe2000f8e00ff */
[----:B------:R-:W-:Y:S01]  /*66a0*/  UMOV UR6, UR7 ;  /* 0x0000000700067c82 */ /* 0x000fe20008000000 */
[----:B------:R-:W-:Y:S01]  /*66b0*/  UMOV UR5, UR13 ;  /* 0x0000000d00057c82 */ /* 0x000fe20008000000 */
[----:B------:R-:W-:Y:S02]  /*66c0*/  @UP2 USHF.R.U32.HI UR4, URZ, UR47, UR6 ;  /* 0x0000002fff042299 */ /* 0x000fe40008011606 */
[----:B------:R-:W-:Y:S02]  /*66d0*/  USHF.R.U32.HI UR5, URZ, UR57, UR5 ;  /* 0x00000039ff057299 */ /* 0x000fe40008011605 */
[----:B------:R-:W-:Y:S02]  /*66e0*/  UIMAD UR4, UR39, UR4, URZ ;  /* 0x00000004270472a4 */ /* 0x000fe4000f8e02ff */
[----:B------:R-:W-:Y:S02]  /*66f0*/  USEL UR5, UR37, UR5, !UP1 ;  /* 0x0000000525057287 */ /* 0x000fe4000c800000 */
[----:B------:R-:W-:Y:S01]  /*6700*/  UISETP.GE.AND UP0, UPT, UR8, UR4, UPT ;  /* 0x000000040800728c */ /* 0x000fe2000bf06270 */
[----:B------:R-:W-:Y:S01]  /*6710*/  UMOV UR6, UR11 ;  /* 0x0000000b00067c82 */ /* 0x000fe20008000000 */
[----:B------:R-:W-:Y:S02]  /*6720*/  UIMAD.WIDE.U32 UR10, UR8, UR46, URZ ;  /* 0x0000002e080a72a5 */ /* 0x000fe4000f8e00ff */
[----:B------:R-:W-:Y:S04]  /*6730*/  @UP2 USHF.R.U32.HI UR9, URZ, UR47, UR6 ;  /* 0x0000002fff092299 */ /* 0x000fe80008011606 */
[----:B------:R-:W-:Y:S01]  /*6740*/  UIMAD UR6, UR39, UR9, URZ ;  /* 0x00000009270672a4 */ /* 0x000fe2000f8e02ff */
[----:B------:R-:W-:Y:S03]  /*6750*/  UMOV UR4, UR11 ;  /* 0x0000000b00047c82 */ /* 0x000fe60008000000 */
[----:B------:R-:W-:Y:S02]  /*6760*/  UISETP.GE.OR UP0, UPT, UR5, UR6, UP0 ;  /* 0x000000060500728c */ /* 0x000fe40008706670 */
[----:B------:R-:W-:Y:S02]  /*6770*/  USHF.R.U32.HI UR4, URZ, UR47, UR4 ;  /* 0x0000002fff047299 */ /* 0x000fe40008011604 */
[----:B------:R-:W-:Y:S02]  /*6780*/  UIMAD.WIDE.U32 UR6, UR5, UR46, URZ ;  /* 0x0000002e050672a5 */ /* 0x000fe4000f8e00ff */
[----:B------:R-:W-:Y:S02]  /*6790*/  USEL UR11, UR8, UR4, !UP2 ;  /* 0x00000004080b7287 */ /* 0x000fe4000d000000 */
[----:B------:R-:W-:Y:S02]  /*67a0*/  UIADD3 UR6, UPT, UPT, -UR5, URZ, URZ ;  /* 0x000000ff05067290 */ /* 0x000fe4000fffe1ff */
[----:B------:R-:W-:Y:S02]  /*67b0*/  UIADD3 UR10, UPT, UPT, -UR11, URZ, URZ ;  /* 0x000000ff0b0a7290 */ /* 0x000fe4000fffe1ff */
[----:B------:R-:W-:Y:S02]  /*67c0*/  UIMAD UR6, UR48, UR6, UR37 ;  /* 0x00000006300672a4 */ /* 0x000fe4000f8e0225 */
[----:B------:R-:W-:Y:S01]  /*67d0*/  UIMAD UR10, UR39, UR10, UR8 ;  /* 0x0000000a270a72a4 */ /* 0x000fe2000f8e0208 */
[----:B------:R-:W-:Y:S01]  /*67e0*/  @!UP0 UMOV UR4, UR7 ;  /* 0x0000000700048c82 */ /* 0x000fe20008000000 */
[----:B------:R-:W-:Y:S02]  /*67f0*/  UIADD3 UR7, UPT, UPT, -UR8, URZ, URZ ;  /* 0x000000ff08077290 */ /* 0x000fe4000fffe1ff */
[----:B------:R-:W-:Y:S04]  /*6800*/  @!UP0 USHF.R.U32.HI UR4, URZ, UR47, UR4 ;  /* 0x0000002fff048299 */ /* 0x000fe80008011604 */
[----:B------:R-:W-:Y:S04]  /*6810*/  @!UP0 USEL UR4, UR5, UR4, !UP2 ;  /* 0x0000000405048287 */ /* 0x000fe8000d000000 */
[----:B------:R-:W-:Y:S02]  /*6820*/  @!UP0 UIMAD UR9, UR9, UR10, UR4 ;  /* 0x0000000a090982a4 */ /* 0x000fe4000f8e0204 */
[----:B------:R-:W-:Y:S02]  /*6830*/  @!UP0 UIADD3 UR10, UPT, UPT, UR11, -UR4, URZ ;  /* 0x800000040b0a8290 */ /* 0x000fe4000fffe0ff */
[----:B------:R-:W-:Y:S02]  /*6840*/  UIMAD UR4, UR58, UR7, UR36 ;  /* 0x000000073a0472a4 */ /* 0x000fe4000f8e0224 */
[----:B------:R-:W-:Y:S03]  /*6850*/  @!UP0 UIMAD UR8, UR10, UR39, UR5 ;  /* 0x000000270a0882a4 */ /* 0x000fe6000f8e0205 */
[----:B------:R-:W-:Y:S02]  /*6860*/  @!UP0 UMOV UR5, UR9 ;  /* 0x0000000900058c82 */ /* 0x000fe40008000000 */
[----:B------:R-:W-:Y:S02]  /*6870*/  UIMAD UR37, UR5, UR48, UR6 ;  /* 0x00000030052572a4 */ /* 0x000fe4000f8e0206 */
[----:B------:R-:W-:Y:S11]  /*6880*/  UIMAD UR36, UR8, UR58, UR4 ;  /* 0x0000003a082472a4 */ /* 0x000ff6000f8e0204 */
[----:B------:R-:W-:Y:S01]  /*6890*/  @!UPT UIADD3 URZ, UPT, UPT, URZ, URZ, URZ ;  /* 0x000000fffffff290 */ /* 0x000fe2000fffe0ff */
.L_x_86:
[----:B------:R-:W1:Y:S01]  /*68a0*/  LDCU UR17, c[0x0][0x388] ;  /* 0x00007100ff1177ac */ /* 0x000e620008000800 */
[----:B------:R-:W-:Y:S01]  /*68b0*/  R2UR UR6, R2 ;  /* 0x00000000020672ca */ /* 0x000fe200000e0000 */
[----:B------:R-:W-:Y:S01]  /*68c0*/  IMAD R2, R36, 0x4, R1 ;  /* 0x0000000424027824 */ /* 0x000fe200078e0201 */
[----:B------:R-:W-:Y:S01]  /*68d0*/  IABS R0, R0 ;  /* 0x0000000000007213 */ /* 0x000fe20000000000 */
[----:B------:R-:W2:Y:S01]  /*68e0*/  LDCU UR16, c[0x0][0x38c] ;  /* 0x00007180ff1077ac */ /* 0x000ea20008000800 */
[----:B------:R-:W-:Y:S01]  /*68f0*/  @P0 SHF.R.U32.HI R101, RZ, 0x10, R81 ;  /* 0x00000010ff650819 */ /* 0x000fe20000011651 */
[----:B------:R-:W-:Y:S02]  /*6900*/  UIADD3 UR11, UPT, UPT, UR51, 0x200, URZ ;  /* 0x00000200330b7890 */ /* 0x000fe4000fffe0ff */
[----:B------:R-:W5:Y:S01]  /*6910*/  LDL R2, [R2] ;  /* 0x0000000002027983 */ /* 0x000f620000100800 */
[----:B------:R-:W-:Y:S01]  /*6920*/  USHF.L.U32 UR42, UR28, 0x7, URZ ;  /* 0x000000071c2a7899 */ /* 0x000fe200080006ff */
[----:B------:R-:W-:Y:S04]  /*6930*/  IMAD.MOV R0, RZ, RZ, -R0 ;  /* 0x000000ffff007224 */ /* 0x000fe800078e0a00 */
[----:B------:R-:W3:Y:S10]  /*6940*/  I2F.RP R6, UR6 ;  /* 0x0000000600067d06 */ /* 0x000ef40008209400 */
[----:B---3--:R-:W3:Y:S01]  /*6950*/  MUFU.RCP R3, R6 ;  /* 0x0000000600037308 */ /* 0x008ee20000001000 */
[----:B-1----:R-:W-:Y:S02]  /*6960*/  IMAD.U32 R4, RZ, RZ, UR17 ;  /* 0x00000011ff047e24 */ /* 0x002fe4000f8e00ff */
[----:B---3--:R-:W-:Y:S07]  /*6970*/  VIADD R5, R3, 0xffffffe ;  /* 0x0ffffffe03057836 */ /* 0x008fee0000000000 */
[----:B------:R-:W1:Y:S02]  /*6980*/  F2I.FTZ.U32.TRUNC.NTZ R3, R5 ;  /* 0x0000000500037305 */ /* 0x000e64000021f000 */
[----:B-1----:R-:W-:Y:S02]  /*6990*/  R2UR UR5, R3 ;  /* 0x00000000030572ca */ /* 0x002fe400000e0000 */
[----:B------:R-:W-:Y:S01]  /*69a0*/  IABS R3, R4 ;  /* 0x0000000400037213 */ /* 0x000fe20000000000 */
[----:B------:R-:W-:Y:S03]  /*69b0*/  IMAD.U32 R4, RZ, RZ, UR22 ;  /* 0x00000016ff047e24 */ /* 0x000fe6000f8e00ff */
[----:B------:R-:W-:Y:S02]  /*69c0*/  R2UR UR7, R3 ;  /* 0x00000000030772ca */ /* 0x000fe400000e0000 */
[----:B------:R-:W-:Y:S04]  /*69d0*/  IABS R4, R4 ;  /* 0x0000000400047213 */ /* 0x000fe80000000000 */
[----:B------:R-:W-:Y:S01]  /*69e0*/  R2UR UR9, R4 ;  /* 0x00000000040972ca */ /* 0x000fe200000e0000 */
[----:B------:R-:W-:Y:S04]  /*69f0*/  UIADD3 UR4, UPT, UPT, URZ, -UR5, URZ ;  /* 0x80000005ff047290 */ /* 0x000fe8000fffe0ff */
[----:B------:R-:W-:Y:S02]  /*6a00*/  UIMAD UR8, UR4, UR6, URZ ;  /* 0x00000006040872a4 */ /* 0x000fe4000f8e02ff */
[----:B------:R-:W1:Y:S01]  /*6a10*/  I2F.RP R3, UR7 ;  /* 0x0000000700037d06 */ /* 0x000e620008209400 */
[----:B------:R-:W-:Y:S02]  /*6a20*/  UMOV UR4, URZ ;  /* 0x000000ff00047c82 */ /* 0x000fe40008000000 */
[----:B------:R-:W-:Y:S02]  /*6a30*/  UIMAD.WIDE.U32 UR4, UR5, UR8, UR4 ;  /* 0x00000008050472a5 */ /* 0x000fe4000f8e0004 */
[----:B------:R-:W-:Y:S05]  /*6a40*/  R2UR UR8, R0 ;  /* 0x00000000000872ca */ /* 0x000fea00000e0000 */
[----:B------:R-:W-:Y:S02]  /*6a50*/  UMOV UR4, UR5 ;  /* 0x0000000500047c82 */ /* 0x000fe40008000000 */
[----:B------:R-:W-:Y:S01]  /*6a60*/  UIMAD.WIDE.U32 UR4, UR4, UR9, URZ ;  /* 0x00000009040472a5 */ /* 0x000fe2000f8e00ff */
[----:B-1----:R-:W1:Y:S06]  /*6a70*/  MUFU.RCP R3, R3 ;  /* 0x0000000300037308 */ /* 0x002e6c0000001000 */
[----:B------:R-:W-:Y:S02]  /*6a80*/  UMOV UR43, UR5 ;  /* 0x00000005002b7c82 */ /* 0x000fe40008000000 */
[----:B------:R-:W-:Y:S04]  /*6a90*/  UIMAD UR4, UR43, UR8, UR9 ;  /* 0x000000082b0472a4 */ /* 0x000fe8000f8e0209 */
[----:B------:R-:W-:Y:S01]  /*6aa0*/  UISETP.GT.U32.AND UP0, UPT, UR6, UR4, UPT ;  /* 0x000000040600728c */ /* 0x000fe2000bf04070 */
[----:B-1----:R-:W-:Y:S10]  /*6ab0*/  IADD3 R4, PT, PT, R3, 0xffffffe, RZ ;  /* 0x0ffffffe03047810 */ /* 0x002ff40007ffe0ff */
[----:B------:R-:W-:Y:S01]  /*6ac0*/  @!UP0 UIADD3 UR4, UPT, UPT, UR4, -UR6, URZ ;  /* 0x8000000604048290 */ /* 0x000fe2000fffe0ff */
[----:B------:R-:W1:Y:S01]  /*6ad0*/  F2I.FTZ.U32.TRUNC.NTZ R0, R4 ;  /* 0x0000000400007305 */ /* 0x000e62000021f000 */
[----:B------:R-:W-:Y:S02]  /*6ae0*/  @!UP0 UIADD3 UR43, UPT, UPT, UR43, 0x1, URZ ;  /* 0x000000012b2b8890 */ /* 0x000fe4000fffe0ff */
[----:B------:R-:W-:Y:S02]  /*6af0*/  UISETP.GE.U32.AND UP2, UPT, UR4, UR6, UPT ;  /* 0x000000060400728c */ /* 0x000fe4000bf46070 */
[----:B------:R-:W-:Y:S02]  /*6b00*/  ULOP3.LUT UR4, UR22, UR53, URZ, 0x3c, !UPT ;  /* 0x0000003516047292 */ /* 0x000fe4000f8e3cff */
[----:B------:R-:W-:Y:S02]  /*6b10*/  UISETP.NE.AND UP0, UPT, UR53, URZ, UPT ;  /* 0x000000ff3500728c */ /* 0x000fe4000bf05270 */
[----:B------:R-:W-:Y:S05]  /*6b20*/  UISETP.GE.AND UP1, UPT, UR4, URZ, UPT ;  /* 0x000000ff0400728c */ /* 0x000fea000bf26270 */
[----:B------:R-:W-:Y:S01]  /*6b30*/  @UP2 UIADD3 UR43, UPT, UPT, UR43, 0x1, URZ ;  /* 0x000000012b2b2890 */ /* 0x000fe2000fffe0ff */
[----:B-1----:R-:W-:Y:S05]  /*6b40*/  R2UR UR5, R0 ;  /* 0x00000000000572ca */ /* 0x002fea00000e0000 */
[----:B------:R-:W-:Y:S02]  /*6b50*/  @!UP1 UIADD3 UR43, UPT, UPT, -UR43, URZ, URZ ;  /* 0x000000ff2b2b9290 */ /* 0x000fe4000fffe1ff */
[----:B------:R-:W-:Y:S06]  /*6b60*/  @!UP0 ULOP3.LUT UR43, URZ, UR53, URZ, 0x33, !UPT ;  /* 0x00000035ff2b8292 */ /* 0x000fec000f8e33ff */
[----:B------:R-:W-:Y:S01]  /*6b70*/  UIADD3 UR4, UPT, UPT, URZ, -UR5, URZ ;  /* 0x80000005ff047290 */ /* 0x000fe2000fffe0ff */
[----:B------:R-:W-:Y:S03]  /*6b80*/  IMAD.U32 R0, RZ, RZ, UR43 ;  /* 0x0000002bff007e24 */ /* 0x000fe6000f8e00ff */
[----:B------:R-:W-:Y:S02]  /*6b90*/  UIMAD UR6, UR4, UR7, URZ ;  /* 0x00000007040672a4 */ /* 0x000fe4000f8e02ff */
[----:B------:R-:W-:Y:S01]  /*6ba0*/  IABS R0, R0 ;  /* 0x0000000000007213 */ /* 0x000fe20000000000 */
[----:B------:R-:W-:Y:S02]  /*6bb0*/  UMOV UR4, URZ ;  /* 0x000000ff00047c82 */ /* 0x000fe40008000000 */
[----:B------:R-:W-:Y:S01]  /*6bc0*/  UIMAD.WIDE.U32 UR4, UR5, UR6, UR4 ;  /* 0x00000006050472a5 */ /* 0x000fe2000f8e0004 */
[----:B------:R-:W-:Y:S01]  /*6bd0*/  R2UR UR8, R0 ;  /* 0x00000000000872ca */ /* 0x000fe200000e0000 */
[----:B--2---:R-:W-:Y:S05]  /*6be0*/  IMAD.U32 R0, RZ, RZ, UR16 ;  /* 0x00000010ff007e24 */ /* 0x004fea000f8e00ff */
[----:B------:R-:W-:Y:S01]  /*6bf0*/  UMOV UR4, UR5 ;  /* 0x0000000500047c82 */ /* 0x000fe20008000000 */
[----:B------:R-:W-:Y:S04]  /*6c00*/  IABS R5, R0 ;  /* 0x0000000000057213 */ /* 0x000fe80000000000 */
[----:B------:R-:W1:Y:S02]  /*6c10*/  I2F.RP R0, R5 ;  /* 0x0000000500007306 */ /* 0x000e640000209400 */
[----:B------:R-:W-:Y:S07]  /*6c20*/  UIMAD.WIDE.U32 UR4, UR4, UR8, URZ ;  /* 0x00000008040472a5 */ /* 0x000fee000f8e00ff */
[----:B------:R-:W-:Y:S02]  /*6c30*/  UMOV UR44, UR5 ;  /* 0x00000005002c7c82 */ /* 0x000fe40008000000 */
[----:B------:R-:W-:Y:S04]  /*6c40*/  UIADD3 UR4, UPT, UPT, -UR44, URZ, URZ ;  /* 0x000000ff2c047290 */ /* 0x000fe8000fffe1ff */
[----:B------:R-:W-:Y:S01]  /*6c50*/  UIMAD UR4, UR7, UR4, UR8 ;  /* 0x00000004070472a4 */ /* 0x000fe2000f8e0208 */
[----:B-1----:R-:W1:Y:S03]  /*6c60*/  MUFU.RCP R0, R0 ;  /* 0x0000000000007308 */ /* 0x002e660000001000 */
[----:B------:R-:W-:Y:S11]  /*6c70*/  UISETP.GT.U32.AND UP0, UPT, UR7, UR4, UPT ;  /* 0x000000040700728c */ /* 0x000ff6000bf04070 */
[----:B------:R-:W-:Y:S02]  /*6c80*/  @!UP0 UIADD3 UR4, UPT, UPT, UR4, -UR7, URZ ;  /* 0x8000000704048290 */ /* 0x000fe4000fffe0ff */
[----:B------:R-:W-:Y:S01]  /*6c90*/  @!UP0 UIADD3 UR44, UPT, UPT, UR44, 0x1, URZ ;  /* 0x000000012c2c8890 */ /* 0x000fe2000fffe0ff */
[----:B-1----:R-:W-:Y:S01]  /*6ca0*/  VIADD R6, R0, 0xffffffe ;  /* 0x0ffffffe00067836 */ /* 0x002fe20000000000 */
[----:B------:R-:W-:Y:S02]  /*6cb0*/  UISETP.GE.U32.AND UP1, UPT, UR4, UR7, UPT ;  /* 0x000000070400728c */ /* 0x000fe4000bf26070 */
[----:B------:R-:W-:Y:S01]  /*6cc0*/  ULOP3.LUT UR4, UR43, UR17, URZ, 0x3c, !UPT ;  /* 0x000000112b047292 */ /* 0x000fe2000f8e3cff */
[----:B------:R-:W1:Y:S03]  /*6cd0*/  F2I.FTZ.U32.TRUNC.NTZ R7, R6 ;  /* 0x0000000600077305 */ /* 0x000e66000021f000 */
[----:B------:R-:W-:Y:S05]  /*6ce0*/  UISETP.GE.AND UP0, UPT, UR4, URZ, UPT ;  /* 0x000000ff0400728c */ /* 0x000fea000bf06270 */
[----:B------:R-:W-:Y:S02]  /*6cf0*/  @UP1 UIADD3 UR44, UPT, UPT, UR44, 0x1, URZ ;  /* 0x000000012c2c1890 */ /* 0x000fe4000fffe0ff */
[----:B------:R-:W-:Y:S04]  /*6d00*/  UISETP.NE.AND UP1, UPT, UR17, URZ, UPT ;  /* 0x000000ff1100728c */ /* 0x000fe8000bf25270 */
[----:B------:R-:W-:Y:S01]  /*6d10*/  @!UP0 UIADD3 UR44, UPT, UPT, -UR44, URZ, URZ ;  /* 0x000000ff2c2c8290 */ /* 0x000fe2000fffe1ff */
[----:B-1----:R-:W-:Y:S01]  /*6d20*/  IADD3 R4, PT, PT, RZ, -R7, RZ ;  /* 0x80000007ff047210 */ /* 0x002fe20007ffe0ff */
[----:B------:R-:W-:Y:S04]  /*6d30*/  IMAD.MOV.U32 R6, RZ, RZ, RZ ;  /* 0x000000ffff067224 */ /* 0x000fe800078e00ff */
[----:B------:R-:W-:Y:S01]  /*6d40*/  IMAD R3, R4, R5, RZ ;  /* 0x0000000504037224 */ /* 0x000fe200078e02ff */
[----:B------:R-:W-:Y:S02]  /*6d50*/  @!UP1 ULOP3.LUT UR44, URZ, UR17, URZ, 0x33, !UPT ;  /* 0x00000011ff2c9292 */ /* 0x000fe4000f8e33ff */
[----:B------:R-:W-:Y:S01]  /*6d60*/  UISETP.NE.AND UP1, UPT, UR38, 0x1, UPT ;  /* 0x000000012600788c */ /* 0x000fe2000bf25270 */
[----:B------:R-:W-:Y:S04]  /*6d70*/  IMAD.HI.U32 R7, R7, R3, R6 ;  /* 0x0000000307077227 */ /* 0x000fe800078e0006 */
[----:B------:R-:W-:Y:S05]  /*6d80*/  IMAD.U32 R0, RZ, RZ, UR44 ;  /* 0x0000002cff007e24 */ /* 0x000fea000f8e00ff */
[----:B------:R-:W-:Y:S01]  /*6d90*/  IABS R0, R0 ;  /* 0x0000000000007213 */ /* 0x000fe20000000000 */
[----:B------:R-:W1:Y:S04]  /*6da0*/  @!UP1 LDCU.128 UR12, c[0x0][0xc10] ;  /* 0x00018200ff0c97ac */ /* 0x000e680008000c00 */
[----:B------:R-:W-:Y:S01]  /*6db0*/  IMAD.HI.U32 R7, R7, R0, RZ ;  /* 0x0000000007077227 */ /* 0x000fe200078e00ff */
[----:B------:R-:W2:Y:S03]  /*6dc0*/  @!UP1 LDCU UR10, c[0x0][0xc20] ;  /* 0x00018400ff0a97ac */ /* 0x000ea60008000800 */
[----:B------:R-:W-:Y:S01]  /*6dd0*/  IMAD.MOV R3, RZ, RZ, -R7 ;  /* 0x000000ffff037224 */ /* 0x000fe200078e0a07 */
[----:B------:R-:W3:Y:S03]  /*6de0*/  @!UP1 LDCU UR5, c[0x0][0xc0c] ;  /* 0x00018180ff0597ac */ /* 0x000ee60008000800 */
[C---:B------:R-:W-:Y:S01]  /*6df0*/  IMAD R0, R5.reuse, R3, R0 ;  /* 0x0000000305007224 */ /* 0x040fe200078e0200 */
[----:B-1----:R-:W-:Y:S04]  /*6e00*/  UIMAD.WIDE.U32 UR6, UR36, UR15, URZ ;  /* 0x0000000f240672a5 */ /* 0x002fe8000f8e00ff */
[----:B------:R-:W-:Y:S01]  /*6e10*/  ISETP.GT.U32.AND P1, PT, R5, R0, PT ;  /* 0x000000000500720c */ /* 0x000fe20003f24070 */
[----:B------:R-:W-:Y:S02]  /*6e20*/  UIMAD.WIDE.U32 UR8, UR37, UR12, URZ ;  /* 0x0000000c250872a5 */ /* 0x000fe4000f8e00ff */
[----:B------:R-:W-:Y:S02]  /*6e30*/  @!UP1 UISETP.NE.AND UP0, UPT, UR14, 0x1, UPT ;  /* 0x000000010e00988c */ /* 0x000fe4000bf05270 */
[----:B------:R-:W-:Y:S01]  /*6e40*/  ULOP3.LUT UR8, UR44, UR16, URZ, 0x3c, !UPT ;  /* 0x000000102c087292 */ /* 0x000fe2000f8e3cff */
[----:B------:R-:W-:Y:S02]  /*6e50*/  @!UP1 UMOV UR6, UR7 ;  /* 0x0000000700069c82 */ /* 0x000fe40008000000 */
[----:B------:R-:W-:Y:S01]  /*6e60*/  @!UP1 UMOV UR4, UR9 ;  /* 0x0000000900049c82 */ /* 0x000fe20008000000 */
[----:B--2---:R-:W-:Y:S02]  /*6e70*/  @!UP1 USHF.R.U32.HI UR6, URZ, UR10, UR6 ;  /* 0x0000000aff069299 */ /* 0x004fe40008011606 */
[----:B---3--:R-:W-:Y:S02]  /*6e80*/  @!UP1 UISETP.NE.AND UP2, UPT, UR5, 0x1, UPT ;  /* 0x000000010500988c */ /* 0x008fe4000bf45270 */
[----:B------:R-:W-:Y:S01]  /*6e90*/  @!UP1 USEL UR6, UR36, UR6, !UP0 ;  /* 0x0000000624069287 */ /* 0x000fe2000c000000 */
[-C--:B------:R-:W-:Y:S01]  /*6ea0*/  @!P1 IADD3 R0, PT, PT, R0, -R5.reuse, RZ ;  /* 0x8000000500009210 */ /* 0x080fe20007ffe0ff */
[----:B------:R-:W-:Y:S01]  /*6eb0*/  UISETP.GE.AND UP0, UPT, UR8, URZ, UPT ;  /* 0x000000ff0800728c */ /* 0x000fe2000bf06270 */
[----:B------:R-:W-:Y:S01]  /*6ec0*/  @!P1 VIADD R7, R7, 0x1 ;  /* 0x0000000107079836 */ /* 0x000fe20000000000 */
[----:B------:R-:W-:Y:S01]  /*6ed0*/  @!UP1 USHF.R.U32.HI UR4, URZ, UR13, UR4 ;  /* 0x0000000dff049299 */ /* 0x000fe20008011604 */
[----:B------:R-:W-:Y:S03]  /*6ee0*/  ISETP.GE.U32.AND P2, PT, R0, R5, PT ;  /* 0x000000050000720c */ /* 0x000fe60003f46070 */
[----:B------:R-:W-:Y:S02]  /*6ef0*/  @!UP1 USEL UR7, UR37, UR4, !UP2 ;  /* 0x0000000425079287 */ /* 0x000fe4000d000000 */
[----:B------:R-:W-:Y:S02]  /*6f00*/  UISETP.NE.AND UP2, UPT, UR16, URZ, UPT ;  /* 0x000000ff1000728c */ /* 0x000fe4000bf45270 */
[----:B------:R-:W-:Y:S02]  /*6f10*/  @!UP1 UIADD3 UR4, UPT, UPT, -UR7, UR6, URZ ;  /* 0x0000000607049290 */ /* 0x000fe4000fffe1ff */
[----:B------:R-:W-:Y:S02]  /*6f20*/  @!UP1 UIADD3 UR6, UPT, UPT, UR7, -UR6, URZ ;  /* 0x8000000607069290 */ /* 0x000fe4000fffe0ff */
[----:B------:R-:W-:Y:S02]  /*6f30*/  @!UP1 UIMAD UR37, UR4, UR5, UR37 ;  /* 0x00000005042592a4 */ /* 0x000fe4000f8e0225 */
[----:B------:R-:W-:Y:S01]  /*6f40*/  UIADD3 UR4, UPT, UPT, -UR43, URZ, URZ ;  /* 0x000000ff2b047290 */ /* 0x000fe2000fffe1ff */
[----:B------:R-:W-:Y:S01]  /*6f50*/  @P2 VIADD R7, R7, 0x1 ;  /* 0x0000000107072836 */ /* 0x000fe20000000000 */
[----:B------:R-:W-:Y:S02]  /*6f60*/  @!UP1 UIMAD UR36, UR6, UR14, UR36 ;  /* 0x0000000e062492a4 */ /* 0x000fe4000f8e0224 */
[----:B------:R-:W-:Y:S02]  /*6f70*/  UIMAD UR5, UR53, UR4, UR22 ;  /* 0x00000004350572a4 */ /* 0x000fe4000f8e0216 */
[----:B------:R-:W-:Y:S01]  /*6f80*/  UIADD3 UR4, UPT, UPT, -UR44, URZ, URZ ;  /* 0x000000ff2c047290 */ /* 0x000fe2000fffe1ff */
[----:B------:R-:W-:Y:S01]  /*6f90*/  R2UR UR45, R7 ;  /* 0x00000000072d72ca */ /* 0x000fe200000e0000 */
[----:B------:R-:W-:Y:S02]  /*6fa0*/  USHF.L.U32 UR52, UR5, 0x6, URZ ;  /* 0x0000000605347899 */ /* 0x000fe400080006ff */
[----:B------:R-:W-:Y:S10]  /*6fb0*/  UIMAD UR43, UR17, UR4, UR43 ;  /* 0x00000004112b72a4 */ /* 0x000ff4000f8e022b */
[----:B------:R-:W-:Y:S02]  /*6fc0*/  @!UP0 UIADD3 UR45, UPT, UPT, -UR45, URZ, URZ ;  /* 0x000000ff2d2d8290 */ /* 0x000fe4000fffe1ff */
[----:B------:R-:W-:Y:S02]  /*6fd0*/  ULOP3.LUT UP0, URZ, UR11, 0x1b0, URZ, 0xc0, !UPT ;  /* 0x000001b00bff7892 */ /* 0x000fe4000f80c0ff */
[----:B------:R-:W-:Y:S04]  /*6fe0*/  @!UP2 ULOP3.LUT UR45, URZ, UR16, URZ, 0x33, !UPT ;  /* 0x00000010ff2da292 */ /* 0x000fe8000f8e33ff */
[----:B------:R-:W-:Y:S04]  /*6ff0*/  UIADD3 UR6, UPT, UPT, -UR45, URZ, URZ ;  /* 0x000000ff2d067290 */ /* 0x000fe8000fffe1ff */
[----:B------:R-:W-:Y:S01]  /*7000*/  UIMAD UR44, UR16, UR6, UR44 ;  /* 0x00000006102c72a4 */ /* 0x000fe2000f8e022c */
[----:B------:R-:W-:Y:S11]  /*7010*/  BRA.U !UP0, `(.L_x_87) ;  /* 0x00000001087c7547 */ /* 0x000ff6000b800000 */
[----:B------:R-:W1:Y:S01]  /*7020*/  LDCU.64 UR8, c[0x4][0x80] ;  /* 0x01001000ff0877ac */ /* 0x000e620008000a00 */
[----:B------:R-:W-:Y:S01]  /*7030*/  MOV R16, 0x0 ;  /* 0x0000000000107802 */ /* 0x000fe20000000f00 */
[----:B------:R-:W-:Y:S02]  /*7040*/  HFMA2 R12, -RZ, RZ, 0, 5.9604644775390625e-08 ;  /* 0x00000001ff0c7431 */ /* 0x000fe400000001ff */
[----:B------:R-:W-:Y:S01]  /*7050*/  IMAD.MOV.U32 R8, RZ, RZ, 0x70 ;  /* 0x00000070ff087424 */ /* 0x000fe200078e00ff */
[----:B------:R2:W3:Y:S01]  /*7060*/  LDC.64 R14, c[0x4][R16] ;  /* 0x01000000100e7b82 */ /* 0x0004e20000000a00 */
[----:B------:R-:W4:Y:S01]  /*7070*/  LDCU.64 UR6, c[0x4][0x88] ;  /* 0x01001100ff0677ac */ /* 0x000f220008000a00 */
[----:B------:R-:W-:Y:S01]  /*7080*/  IMAD.MOV.U32 R13, RZ, RZ, RZ ;  /* 0x000000ffff0d7224 */ /* 0x000fe200078e00ff */
[----:B------:R-:W2:Y:S01]  /*7090*/  LDCU.64 UR4, c[0x4][0x8] ;  /* 0x01000100ff0477ac */ /* 0x000ea20008000a00 */
[----:B-1----:R-:W-:Y:S01]  /*70a0*/  MOV R5, UR9 ;  /* 0x0000000900057c02 */ /* 0x002fe20008000f00 */
[----:B------:R-:W-:Y:S01]  /*70b0*/  IMAD.U32 R4, RZ, RZ, UR8 ;  /* 0x00000008ff047e24 */ /* 0x000fe2000f8e00ff */
[----:B----4-:R-:W-:Y:S01]  /*70c0*/  MOV R7, UR7 ;  /* 0x0000000700077c02 */ /* 0x010fe20008000f00 */
[----:B------:R-:W-:Y:S01]  /*70d0*/  IMAD.U32 R6, RZ, RZ, UR6 ;  /* 0x00000006ff067e24 */ /* 0x000fe2000f8e00ff */
[----:B--2---:R-:W-:Y:S01]  /*70e0*/  MOV R11, UR5 ;  /* 0x00000005000b7c02 */ /* 0x004fe20008000f00 */
[----:B------:R-:W-:Y:S02]  /*70f0*/  IMAD.U32 R10, RZ, RZ, UR4 ;  /* 0x00000004ff0a7e24 */ /* 0x000fe4000f8e00ff */
[----:B------:R-:W-:Y:S07]  /*7100*/  LEPC R20, `(.L_x_88) ;  /* 0x000000001014794e */ /* 0x000fee0000000000 */
[----:B---3-5:R-:W-:Y:S05]  /*7110*/  CALL.ABS.NOINC R14 ;  /* 0x000000000e007343 */ /* 0x028fea0003c00000 */
.L_x_88:
[----:B------:R-:W1:Y:S01]  /*7120*/  LDCU.64 UR8, c[0x4][0x80] ;  /* 0x01001000ff0877ac */ /* 0x000e620008000a00 */
[----:B------:R2:W3:Y:S01]  /*7130*/  LDC.64 R14, c[0x4][R16] ;  /* 0x01000000100e7b82 */ /* 0x0004e20000000a00 */
[----:B------:R-:W-:Y:S02]  /*7140*/  HFMA2 R12, -RZ, RZ, 0, 5.9604644775390625e-08 ;  /* 0x00000001ff0c7431 */ /* 0x000fe400000001ff */
[----:B------:R-:W-:Y:S02]  /*7150*/  IMAD.MOV.U32 R8, RZ, RZ, 0x70 ;  /* 0x00000070ff087424 */ /* 0x000fe400078e00ff */
[----:B------:R-:W-:Y:S01]  /*7160*/  IMAD.MOV.U32 R13, RZ, RZ, RZ ;  /* 0x000000ffff0d7224 */ /* 0x000fe200078e00ff */
[----:B------:R-:W4:Y:S01]  /*7170*/  LDCU.64 UR6, c[0x4][0x88] ;  /* 0x01001100ff0677ac */ /* 0x000f220008000a00 */
[----:B------:R-:W5:Y:S01]  /*7180*/  LDCU.64 UR4, c[0x4][0x8] ;  /* 0x01000100ff0477ac */ /* 0x000f620008000a00 */
[----:B-1----:R-:W-:Y:S02]  /*7190*/  MOV R4, UR8 ;  /* 0x0000000800047c02 */ /* 0x002fe40008000f00 */
[----:B------:R-:W-:Y:S02]  /*71a0*/  MOV R5, UR9 ;  /* 0x0000000900057c02 */ /* 0x000fe40008000f00 */
[----:B----4-:R-:W-:Y:S01]  /*71b0*/  MOV R7, UR7 ;  /* 0x0000000700077c02 */ /* 0x010fe20008000f00 */
[----:B------:R-:W-:Y:S01]  /*71c0*/  IMAD.U32 R6, RZ, RZ, UR6 ;  /* 0x00000006ff067e24 */ /* 0x000fe2000f8e00ff */
[----:B-----5:R-:W-:Y:S01]  /*71d0*/  MOV R11, UR5 ;  /* 0x00000005000b7c02 */ /* 0x020fe20008000f00 */
[----:B--2---:R-:W-:Y:S02]  /*71e0*/  IMAD.U32 R10, RZ, RZ, UR4 ;  /* 0x00000004ff0a7e24 */ /* 0x004fe4000f8e00ff */
[----:B------:R-:W-:Y:S07]  /*71f0*/  LEPC R20, `(.L_x_87) ;  /* 0x000000001014794e */ /* 0x000fee0000000000 */
[----:B---3--:R-:W-:Y:S05]  /*7200*/  CALL.ABS.NOINC R14 ;  /* 0x000000000e007343 */ /* 0x008fea0003c00000 */
.L_x_87:
[----:B------:R-:W-:Y:S01]  /*7210*/  R2UR UR5, R97 ;  /* 0x00000000610572ca */ /* 0x000fe200000e0000 */
[----:B------:R-:W-:Y:S01]  /*7220*/  UISETP.NE.U32.AND UP0, UPT, UR62, URZ, UPT ;  /* 0x000000ff3e00728c */ /* 0x000fe2000bf05070 */
[----:B------:R-:W-:Y:S02]  /*7230*/  ISETP.NE.U32.AND P1, PT, R78, RZ, PT ;  /* 0x000000ff4e00720c */ /* 0x000fe40003f25070 */
[----:B------:R-:W-:Y:S01]  /*7240*/  R2UR UR4, R96 ;  /* 0x00000000600472ca */ /* 0x000fe200000e0000 */
[----:B------:R-:W-:Y:S01]  /*7250*/  UISETP.NE.AND.EX UP0, UPT, UR63, URZ, UPT, UP0 ;  /* 0x000000ff3f00728c */ /* 0x000fe2000bf05300 */
[----:B------:R-:W-:Y:S02]  /*7260*/  ISETP.NE.AND.EX P1, PT, R79, RZ, PT, P1 ;  /* 0x000000ff4f00720c */ /* 0x000fe40003f25310 */
[----:B------:R-:W-:Y:S02]  /*7270*/  ISETP.NE.AND P6, PT, R98, RZ, PT ;  /* 0x000000ff6200720c */ /* 0x000fe40003fc5270 */
[----:B------:R-:W-:Y:S03]  /*7280*/  PLOP3.LUT P2, PT, PT, PT, PT, 0x8, 0x80 ;  /* 0x000000000080781c */ /* 0x000fe60003f4e170 */
[----:B------:R-:W-:Y:S04]  /*7290*/  ISETP.NE.U32.AND P3, PT, RZ, UR5, PT ;  /* 0x00000005ff007c0c */ /* 0x000fe8000bf65070 */
[----:B------:R-:W-:Y:S04]  /*72a0*/  ISETP.NE.AND.EX P3, PT, RZ, UR4, PT, P3 ;  /* 0x00000004ff007c0c */ /* 0x000fe8000bf65330 */
[----:B------:R-:W-:Y:S01]  /*72b0*/  @P6 PLOP3.LUT P2, PT, P1, PT, PT, 0x80, 0x8 ;  /* 0x000000000008681c */ /* 0x000fe20000f4f070 */
[----:B------:R-:W-:Y:S01]  /*72c0*/  @!UPT UIADD3 URZ, UPT, UPT, URZ, URZ, URZ ;  /* 0x000000fffffff290 */ /* 0x000fe2000fffe0ff */
[----:B------:R-:W-:Y:S11]  /*72d0*/  @!P1 BRA `(.L_x_89) ;  /* 0x0000000000309947 */ /* 0x000ff60003800000 */
[----:B------:R-:W-:Y:S01]  /*72e0*/  ISETP.NE.U32.AND P0, PT, R76, RZ, PT ;  /* 0x000000ff4c00720c */ /* 0x000fe20003f05070 */
[----:B------:R-:W1:Y:S01]  /*72f0*/  LDCU.64 UR4, c[0x0][0x358] ;  /* 0x00006b00ff0477ac */ /* 0x000e620008000a00 */
[----:B------:R-:W-:Y:S02]  /*7300*/  IMAD.MOV.U32 R94, RZ, RZ, 0x1 ;  /* 0x00000001ff5e7424 */ /* 0x000fe400078e00ff */
[----:B------:R-:W-:Y:S11]  /*7310*/  ISETP.NE.AND.EX P0, PT, R77, RZ, PT, P0 ;  /* 0x000000ff4d00720c */ /* 0x000ff60003f05300 */
[----:B------:R-:W-:Y:S02]  /*7320*/  @!UPT UIADD3 URZ, UPT, UPT, URZ, URZ, URZ ;  /* 0x000000fffffff290 */ /* 0x000fe4000fffe0ff */
[----:B------:R-:W2:Y:S01]  /*7330*/  @P0 LDC.64 R4, c[0x0][0x988] ;  /* 0x00026200ff040b82 */ /* 0x000ea20000000a00 */
[----:B------:R-:W-:Y:S04]  /*7340*/  @P0 IMAD R0, R17, R78, RZ ;  /* 0x0000004e11000224 */ /* 0x000fe800078e02ff */
[----:B--2---:R-:W-:Y:S04]  /*7350*/  @P0 IMAD.WIDE R4, R0, 0x4, R4 ;  /* 0x0000000400040825 */ /* 0x004fe800078e0204 */
[----:B------:R-:W-:Y:S01]  /*7360*/  HFMA2 R0, -RZ, RZ, 0, 5.9604644775390625e-08 ;  /* 0x00000001ff007431 */ /* 0x000fe200000001ff */
[----:B-1---5:R1:W5:Y:S04]  /*7370*/  @P0 LDG.E R41, desc[UR4][R4.64] ;  /* 0x0000000404290981 */ /* 0x022368000c1e1900 */
[----:B------:R-:W-:Y:S01]  /*7380*/  @!P0 PRMT R94, R0, 0x7610, R94 ;  /* 0x00007610005e8816 */ /* 0x000fe2000000005e */
[----:B-1----:R-:W2:Y:S06]  /*7390*/  @!P0 LDC R41, c[0x0][0x980] ;  /* 0x00026000ff298b82 */ /* 0x002eac0000000800 */
.L_x_89:
[----:B------:R-:W-:Y:S05]  /*73a0*/  BRA.U !UP0, `(.L_x_90) ;  /* 0x0000000108287547 */ /* 0x000fea000b800000 */
[----:B------:R-:W1:Y:S01]  /*73b0*/  LDCU.64 UR4, c[0x0][0x9a8] ;  /* 0x00013500ff0477ac */ /* 0x000e620008000a00 */
[----:B------:R-:W3:Y:S01]  /*73c0*/  LDCU.64 UR6, c[0x0][0x358] ;  /* 0x00006b00ff0677ac */ /* 0x000ee20008000a00 */
[----:B-1----:R-:W-:Y:S04]  /*73d0*/  ISETP.NE.U32.AND P0, PT, RZ, UR4, PT ;  /* 0x00000004ff007c0c */ /* 0x002fe8000bf05070 */
[----:B------:R-:W-:Y:S11]  /*73e0*/  ISETP.NE.AND.EX P0, PT, RZ, UR5, PT, P0 ;  /* 0x00000005ff007c0c */ /* 0x000ff6000bf05300 */
[----:B------:R-:W-:Y:S02]  /*73f0*/  @!UPT UIADD3 URZ, UPT, UPT, URZ, URZ, URZ ;  /* 0x000000fffffff290 */ /* 0x000fe4000fffe0ff */
[----:B------:R-:W1:Y:S01]  /*7400*/  @P0 LDC.64 R4, c[0x0][0x9a8] ;  /* 0x00026a00ff040b82 */ /* 0x000e620000000a00 */
[----:B------:R-:W-:Y:S04]  /*7410*/  @P0 IMAD R0, R17, UR62, RZ ;  /* 0x0000003e11000c24 */ /* 0x000fe8000f8e02ff */
[----:B-1----:R-:W-:Y:S05]  /*7420*/  @P0 IMAD.WIDE R4, R0, 0x4, R4 ;  /* 0x0000000400040825 */ /* 0x002fea00078e0204 */
[----:B---3-5:R1:W5:Y:S02]  /*7430*/  @P0 LDG.E R38, desc[UR6][R4.64] ;  /* 0x0000000604260981 */ /* 0x028364000c1e1900 */
[----:B-1----:R-:W3:Y:S02]  /*7440*/  @!P0 LDC R38, c[0x0][0x9a0] ;  /* 0x00026800ff268b82 */ /* 0x002ee40000000800 */
.L_x_90:
[----:B--2--5:R-:W-:Y:S01]  /*7450*/  FSETP.NEU.AND P0, PT, R41, RZ, PT ;  /* 0x000000ff2900720b */ /* 0x024fe20003f0d000 */
[----:B------:R-:W-:Y:S01]  /*7460*/  IMAD.SHL.U32 R114, R46, 0x2000, RZ ;  /* 0x000020002e727824 */ /* 0x000fe200078e00ff */
[----:B------:R-:W-:Y:S01]  /*7470*/  SEL R4, RZ, 0xffffffff, P3 ;  /* 0xffffffffff047807 */ /* 0x000fe20001800000 */
[----:B------:R-:W-:Y:S01]  /*7480*/  IMAD.SHL.U32 R85, R100, 0x10, RZ ;  /* 0x0000001064557824 */ /* 0x000fe200078e00ff */
[----:B------:R-:W-:Y:S01]  /*7490*/  @P6 LOP3.LUT P3, RZ, R94, 0xff, RZ, 0xc0, !PT ;  /* 0x000000ff5eff6812 */ /* 0x000fe2000786c0ff */
[----:B------:R-:W-:Y:S01]  /*74a0*/  IMAD.IADD R112, R103, 0x1, R114 ;  /* 0x0000000167707824 */ /* 0x000fe200078e0272 */
[----:B------:R-:W-:Y:S01]  /*74b0*/  @P6 SEL R109, RZ, 0xffffffff, P0 ;  /* 0xffffffffff6d6807 */ /* 0x000fe20000000000 */
[----:B------:R-:W-:Y:S01]  /*74c0*/  IMAD.SHL.U32 R84, R99, 0x10, RZ ;  /* 0x0000001063547824 */ /* 0x000fe200078e00ff */
[----:B------:R-:W-:Y:S01]  /*74d0*/  LOP3.LUT R47, R92, 0x1, RZ, 0x3c, !PT ;  /* 0x000000015c2f7812 */ /* 0x000fe200078e3cff */
[----:B------:R-:W-:Y:S01]  /*74e0*/  IMAD.IADD R111, R112, 0x1, R85 ;  /* 0x00000001706f7824 */ /* 0x000fe200078e0255 */
[----:B------:R-:W-:Y:S01]  /*74f0*/  @P2 SEL R109, R4, R109, !P3 ;  /* 0x0000006d046d2207 */ /* 0x000fe20005800000 */
[----:B------:R-:W-:Y:S01]  /*7500*/  BSSY B1, `(.L_x_91) ;  /* 0x0000035000017945 */ /* 0x000fe20003800000 */
[----:B------:R-:W-:Y:S01]  /*7510*/  LEA R0, R46, UR51, 0x3 ;  /* 0x000000332e007c11 */ /* 0x000fe2000f8e18ff */
[----:B------:R-:W-:Y:S01]  /*7520*/  IMAD.MOV.U32 R113, RZ, RZ, 0x1 ;  /* 0x00000001ff717424 */ /* 0x000fe200078e00ff */
[----:B------:R-:W-:Y:S01]  /*7530*/  @P6 LOP3.LUT R109, R109, 0x1, RZ, 0xc0, !PT ;  /* 0x000000016d6d6812 */ /* 0x000fe200078ec0ff */
[----:B------:R-:W-:Y:S01]  /*7540*/  IMAD.IADD R39, R37, 0x1, R2 ;  /* 0x0000000125277824 */ /* 0x000fe200078e0202 */
[----:B------:R-:W-:Y:S01]  /*7550*/  LEA R86, R36, UR51, 0x3 ;  /* 0x0000003324567c11 */ /* 0x000fe2000f8e18ff */
[----:B------:R-:W-:Y:S01]  /*7560*/  IMAD.MOV.U32 R116, RZ, RZ, R46 ;  /* 0x000000ffff747224 */ /* 0x000fe200078e002e */
[----:B------:R-:W-:Y:S02]  /*7570*/  ISETP.NE.U32.OR P5, PT, R109, 0x1, !P6 ;  /* 0x000000016d00780c */ /* 0x000fe400077a5470 */
[----:B------:R-:W-:Y:S02]  /*7580*/  CS2R R74, SRZ ;  /* 0x00000000004a7805 */ /* 0x000fe4000001ff00 */
[----:B------:R-:W-:Y:S02]  /*7590*/  SHF.L.U32 R3, R91, 0x1f, RZ ;  /* 0x0000001f5b037819 */ /* 0x000fe400000006ff */
[----:B------:R-:W-:Y:S02]  /*75a0*/  CS2R R72, SRZ ;  /* 0x0000000000487805 */ /* 0x000fe4000001ff00 */
[----:B------:R-:W-:Y:S02]  /*75b0*/  LOP3.LUT P2, R108, R94, 0xff, RZ, 0xc0, !PT ;  /* 0x000000ff5e6c7812 */ /* 0x000fe4000784c0ff */
[----:B------:R-:W-:Y:S02]  /*75c0*/  CS2R R66, SRZ ;  /* 0x0000000000427805 */ /* 0x000fe4000001ff00 */
[----:B------:R-:W-:Y:S02]  /*75d0*/  SEL R115, RZ, 0xffffffff, P0 ;  /* 0xffffffffff737807 */ /* 0x000fe40000000000 */
[----:B------:R-:W-:Y:S02]  /*75e0*/  CS2R R64, SRZ ;  /* 0x0000000000407805 */ /* 0x000fe4000001ff00 */
[----:B------:R-:W-:Y:S02]  /*75f0*/  CS2R R58, SRZ ;  /* 0x00000000003a7805 */ /* 0x000fe4000001ff00 */
[----:B------:R-:W-:Y:S02]  /*7600*/  CS2R R56, SRZ ;  /* 0x0000000000387805 */ /* 0x000fe4000001ff00 */
[----:B------:R-:W-:Y:S02]  /*7610*/  @P1 SEL R115, R4, R115, !P2 ;  /* 0x0000007304731207 */ /* 0x000fe40005000000 */
[----:B------:R-:W-:Y:S02]  /*7620*/  CS2R R50, SRZ ;  /* 0x0000000000327805 */ /* 0x000fe4000001ff00 */
[----:B------:R-:W-:Y:S02]  /*7630*/  CS2R R48, SRZ ;  /* 0x0000000000307805 */ /* 0x000fe4000001ff00 */
[----:B------:R-:W-:Y:S01]  /*7640*/  @P5 SHF.L.U32 R5, R47, 0x1f, RZ ;  /* 0x0000001f2f055819 */ /* 0x000fe200000006ff */
[----:B------:R-:W-:Y:S01]  /*7650*/  IMAD.IADD R110, R112, 0x1, R84 ;  /* 0x00000001706e7824 */ /* 0x000fe200078e0254 */
[----:B------:R-:W-:Y:S01]  /*7660*/  LOP3.LUT R115, R115, 0x1, RZ, 0xc0, !PT ;  /* 0x0000000173737812 */ /* 0x000fe200078ec0ff */
[----:B------:R-:W-:Y:S01]  /*7670*/  IMAD.IADD R87, R102, 0x1, R111 ;  /* 0x0000000166577824 */ /* 0x000fe200078e026f */
[----:B------:R-:W1:Y:S01]  /*7680*/  @P5 SYNCS.PHASECHK.TRANS64.TRYWAIT P4, [R0+URZ+0x100], R5 ;  /* 0x00010005000055a7 */ /* 0x000e6200080811ff */
[----:B------:R2:W4:Y:S01]  /*7690*/  SYNCS.PHASECHK.TRANS64.TRYWAIT P3, [R86+URZ+0x150], R3 ;  /* 0x00015003560075a7 */ /* 0x00052200080611ff */
[----:B-1----:R-:W-:Y:S01]  /*76a0*/  @P5 SEL R113, RZ, 0x1, !P4 ;  /* 0x00000001ff715807 */ /* 0x002fe20006000000 */
[----:B--2-4-:R-:W-:Y:S06]  /*76b0*/  @!P5 BRA `(.L_x_92) ;  /* 0x000000000064d947 */ /* 0x014fec0003800000 */
[----:B------:R-:W-:Y:S01]  /*76c0*/  ISETP.NE.AND P1, PT, R113, RZ, PT ;  /* 0x000000ff7100720c */ /* 0x000fe20003f25270 */
[----:B------:R-:W-:Y:S01]  /*76d0*/  BSSY B0, `(.L_x_93) ;  /* 0x000000e000007945 */ /* 0x000fe20003800000 */
[----:B------:R-:W-:Y:S02]  /*76e0*/  ISETP.NE.U32.AND P0, PT, R115, 0x1, PT ;  /* 0x000000017300780c */ /* 0x000fe40003f05070 */
[----:B------:R-:W-:Y:S02]  /*76f0*/  CS2R R50, SRZ ;  /* 0x0000000000327805 */ /* 0x000fe4000001ff00 */
[----:B------:R-:W-:Y:S02]  /*7700*/  CS2R R48, SRZ ;  /* 0x0000000000307805 */ /* 0x000fe4000001ff00 */
[----:B------:R-:W-:Y:S02]  /*7710*/  CS2R R58, SRZ ;  /* 0x00000000003a7805 */ /* 0x000fe4000001ff00 */
[----:B------:R-:W-:Y:S02]  /*7720*/  CS2R R56, SRZ ;  /* 0x0000000000387805 */ /* 0x000fe4000001ff00 */
[----:B------:R-:W-:Y:S02]  /*7730*/  CS2R R66, SRZ ;  /* 0x0000000000427805 */ /* 0x000fe4000001ff00 */
[----:B------:R-:W-:Y:S02]  /*7740*/  CS2R R64, SRZ ;  /* 0x0000000000407805 */ /* 0x000fe4000001ff00 */
[----:B------:R-:W-:Y:S02]  /*7750*/  CS2R R74, SRZ ;  /* 0x00000000004a7805 */ /* 0x000fe4000001ff00 */
[----:B------:R-:W-:Y:S01]  /*7760*/  CS2R R72, SRZ ;  /* 0x0000000000487805 */ /* 0x000fe2000001ff00 */
[----:B------:R-:W-:Y:S06]  /*7770*/  @P1 BRA `(.L_x_94) ;  /* 0x00000000000c1947 */ /* 0x000fec0003800000 */
[----:B------:R-:W-:Y:S04]  /*7780*/  SHF.L.U32 R5, R47, 0x1f, RZ ;  /* 0x0000001f2f057819 */ /* 0x000fe800000006ff */
[----:B------:R-:W1:Y:S02]  /*7790*/  SYNCS.PHASECHK.TRANS64.TRYWAIT P1, [R0+URZ+0x100], R5 ;  /* 0x00010005000075a7 */ /* 0x000e6400080211ff */
[----:B-1----:R-:W-:Y:S05]  /*77a0*/  @!P1 BRA `(.L_x_95) ;  /* 0x0000002800289947 */ /* 0x002fea0003800000 */
.L_x_94:
[----:B------:R-:W-:Y:S05]  /*77b0*/  BSYNC B0 ;  /* 0x0000000000007941 */ /* 0x000fea0003800000 */
.L_x_93:
[----:B------:R2:W4:Y:S01]  /*77c0*/  @P0 LDS.128 R48, [R112] ;  /* 0x0000000070300984 */ /* 0x0005220000000c00 */
[----:B------:R-:W-:Y:S03]  /*77d0*/  VIADD R116, R46, 0x1 ;  /* 0x000000012e747836 */ /* 0x000fe60000000000 */
[----:B------:R2:W2:Y:S04]  /*77e0*/  @P0 LDS.128 R56, [R111+0x10] ;  /* 0x000010006f380984 */ /* 0x0004a80000000c00 */
[----:B------:R2:W2:Y:S04]  /*77f0*/  @P0 LDS.128 R64, [R110+0x20] ;  /* 0x000020006e400984 */ /* 0x0004a80000000c00 */
[----:B------:R2:W2:Y:S01]  /*7800*/  @P0 LDS.128 R72, [R87+0x10] ;  /* 0x0000100057480984 */ /* 0x0004a20000000c00 */
[C---:B------:R-:W-:Y:S04]  /*7810*/  ISETP.NE.AND P0, PT, R116.reuse, 0x3, PT ;  /* 0x000000037400780c */ /* 0x040fe80003f05270 */
[----:B-1----:R-:W-:Y:S02]  /*7820*/  SEL R0, RZ, 0x1, P0 ;  /* 0x00000001ff007807 */ /* 0x002fe40000000000 */
[----:B------:R-:W-:Y:S02]  /*7830*/  SEL R116, R116, RZ, P0 ;  /* 0x000000ff74747207 */ /* 0x000fe40000000000 */
[----:B------:R-:W-:Y:S02]  /*7840*/  LOP3.LUT R47, R47, R0, RZ, 0x3c, !PT ;  /* 0x000000002f2f7212 */ /* 0x000fe400078e3cff */
.L_x_92:
[----:B------:R-:W-:Y:S05]  /*7850*/  BSYNC B1 ;  /* 0x0000000000017941 */ /* 0x000fea0003800000 */
.L_x_91:
[----:B------:R-:W-:Y:S04]  /*7860*/  SHF.R.U32.HI R0, RZ, 0x15, R39 ;  /* 0x00000015ff007819 */ /* 0x000fe80000011627 */
[----:B------:R-:W-:Y:S01]  /*7870*/  LOP3.LUT P0, RZ, R0, 0x3, R95, 0x48, !PT ;  /* 0x0000000300ff7812 */ /* 0x000fe2000780485f */
[----:B------:R-:W-:Y:S01]  /*7880*/  @!UPT UIADD3 URZ, UPT, UPT, URZ, URZ, URZ ;  /* 0x000000fffffff290 */ /* 0x000fe2000fffe0ff */
[----:B------:R-:W-:Y:S11]  /*7890*/  @P3 BRA `(.L_x_96) ;  /* 0x0000000000083947 */ /* 0x000ff60003800000 */
[----:B------:R-:W1:Y:S02]  /*78a0*/  SYNCS.PHASECHK.TRANS64.TRYWAIT P1, [R86+URZ+0x150], R3 ;  /* 0x00015003560075a7 */ /* 0x000e6400080211ff */
[----:B-1----:R-:W-:Y:S05]  /*78b0*/  @!P1 BRA `(.L_x_97) ;  /* 0x0000002400f89947 */ /* 0x002fea0003800000 */
.L_x_96:
[----:B------:R-:W-:Y:S05]  /*78c0*/  @!P0 BRA `(.L_x_98) ;  /* 0x0000000000408947 */ /* 0x000fea0003800000 */
[----:B------:R-:W1:Y:S01]  /*78d0*/  LDCU.64 UR8, c[0x4][0x70] ;  /* 0x01000e00ff0877ac */ /* 0x000e620008000a00 */
[----:B------:R-:W-:Y:S01]  /*78e0*/  MOV R3, 0x0 ;  /* 0x0000000000037802 */ /* 0x000fe20000000f00 */
[----:B------:R-:W-:Y:S02]  /*78f0*/  HFMA2 R12, -RZ, RZ, 0, 5.9604644775390625e-08 ;  /* 0x00000001ff0c7431 */ /* 0x000fe400000001ff */
[----:B------:R-:W-:Y:S02]  /*7900*/  IMAD.MOV.U32 R8, RZ, RZ, 0x192 ;  /* 0x00000192ff087424 */ /* 0x000fe400078e00ff */
[----:B------:R-:W-:Y:S01]  /*7910*/  IMAD.MOV.U32 R13, RZ, RZ, RZ ;  /* 0x000000ffff0d7224 */ /* 0x000fe200078e00ff */
[----:B------:R-:W5:Y:S01]  /*7920*/  LDCU.64 UR6, c[0x4][0x78] ;  /* 0x01000f00ff0677ac */ /* 0x000f620008000a00 */
[----:B------:R-:W2:Y:S01]  /*7930*/  LDC.64 R2, c[0x4][R3] ;  /* 0x0100000003027b82 */ /* 0x000ea20000000a00 */
[----:B------:R-:W3:Y:S01]  /*7940*/  LDCU.64 UR4, c[0x4][0x10] ;  /* 0x01000200ff0477ac */ /* 0x000ee20008000a00 */
[----:B-1----:R-:W-:Y:S01]  /*7950*/  MOV R5, UR9 ;  /* 0x0000000900057c02 */ /* 0x002fe20008000f00 */
[----:B------:R-:W-:Y:S01]  /*7960*/  IMAD.U32 R4, RZ, RZ, UR8 ;  /* 0x00000008ff047e24 */ /* 0x000fe2000f8e00ff */
[----:B-----5:R-:W-:Y:S01]  /*7970*/  MOV R7, UR7 ;  /* 0x0000000700077c02 */ /* 0x020fe20008000f00 */
[----:B------:R-:W-:Y:S01]  /*7980*/  IMAD.U32 R6, RZ, RZ, UR6 ;  /* 0x00000006ff067e24 */ /* 0x000fe2000f8e00ff */
[----:B---3--:R-:W-:Y:S01]  /*7990*/  MOV R11, UR5 ;  /* 0x00000005000b7c02 */ /* 0x008fe20008000f00 */
[----:B------:R-:W-:Y:S02]  /*79a0*/  IMAD.U32 R10, RZ, RZ, UR4 ;  /* 0x00000004ff0a7e24 */ /* 0x000fe4000f8e00ff */
[----:B------:R-:W-:Y:S07]  /*79b0*/  LEPC R20, `(.L_x_98) ;  /* 0x000000001014794e */ /* 0x000fee0000000000 */
[----:B--2-4-:R-:W-:Y:S05]  /*79c0*/  CALL.ABS.NOINC R2 ;  /* 0x0000000002007343 */ /* 0x014fea0003c00000 */
.L_x_98:
[C---:B----4-:R-:W-:Y:S01]  /*79d0*/  SHF.L.U32 R40, R48.reuse, 0x10, RZ ;  /* 0x0000001030287819 */ /* 0x050fe200000006ff */
[----:B------:R-:W-:Y:S05]  /*79e0*/  WARPSYNC.ALL ;  /* 0x0000000000007948 */ /* 0x000fea0003800000 */
[----:B------:R-:W-:Y:S01]  /*79f0*/  R2UR UR4, R39 ;  /* 0x00000000270472ca */ /* 0x000fe200000e0000 */
[----:B------:R-:W-:Y:S01]  /*7a00*/  BSSY.RECONVERGENT B0, `(.L_x_99) ;  /* 0x0000088000007945 */ /* 0x000fe20003800200 */
[----:B------:R-:W-:Y:S02]  /*7a10*/  LOP3.LUT R43, R48, 0xffff0000, RZ, 0xc0, !PT ;  /* 0xffff0000302b7812 */ /* 0x000fe400078ec0ff */
[----:B------:R-:W-:Y:S02]  /*7a20*/  SHF.L.U32 R42, R49, 0x10, RZ ;  /* 0x00000010312a7819 */ /* 0x000fe400000006ff */
[----:B------:R-:W-:Y:S02]  /*7a30*/  SHF.L.U32 R45, R51, 0x10, RZ ;  /* 0x00000010332d7819 */ /* 0x000fe400000006ff */
[----:B--2---:R-:W-:Y:S02]  /*7a40*/  LOP3.LUT R44, R75, 0xffff0000, RZ, 0xc0, !PT ;  /* 0xffff00004b2c7812 */ /* 0x004fe400078ec0ff */
[----:B------:R-:W-:Y:S02]  /*7a50*/  ISETP.NE.AND P1, PT, R93, RZ, PT ;  /* 0x000000ff5d00720c */ /* 0x000fe40003f25270 */
[----:B------:R-:W-:Y:S01]  /*7a60*/  IADD3 R46, PT, PT, R46, 0x1, RZ ;  /* 0x000000012e2e7810 */ /* 0x000fe20007ffe0ff */
[----:B------:R-:W3:Y:S02]  /*7a70*/  LDTM.x32 R4, tmem[UR4] ;  /* 0x00000004000479ee */ /* 0x000ee400082c0000 */
[C---:B---3--:R-:W-:Y:S01]  /*7a80*/  FMUL R0, R38.reuse, R4 ;  /* 0x0000000426007220 */ /* 0x048fe20000400000 */
[C---:B------:R-:W-:Y:S01]  /*7a90*/  FMUL R2, R38.reuse, R5 ;  /* 0x0000000526027220 */ /* 0x040fe20000400000 */
[C---:B------:R-:W-:Y:S01]  /*7aa0*/  FMUL R3, R38.reuse, R6 ;  /* 0x0000000626037220 */ /* 0x040fe20000400000 */
[----:B------:R-:W-:Y:S01]  /*7ab0*/  FMUL R7, R38, R7 ;  /* 0x0000000726077220 */ /* 0x000fe20000400000 */
[----:B------:R-:W-:Y:S01]  /*7ac0*/  FFMA R0, R41, R40, R0 ;  /* 0x0000002829007223 */ /* 0x000fe20000000000 */
[----:B------:R-:W-:Y:S01]  /*7ad0*/  LOP3.LUT R40, R49, 0xffff0000, RZ, 0xc0, !PT ;  /* 0xffff000031287812 */ /* 0x000fe200078ec0ff */
[C---:B------:R-:W-:Y:S01]  /*7ae0*/  FFMA R2, R41.reuse, R43, R2 ;  /* 0x0000002b29027223 */ /* 0x040fe20000000002 */
[C---:B------:R-:W-:Y:S01]  /*7af0*/  SHF.L.U32 R43, R50.reuse, 0x10, RZ ;  /* 0x00000010322b7819 */ /* 0x040fe200000006ff */
[C---:B------:R-:W-:Y:S01]  /*7b00*/  FFMA R3, R41.reuse, R42, R3 ;  /* 0x0000002a29037223 */ /* 0x040fe20000000003 */
[----:B------:R-:W-:Y:S01]  /*7b10*/  LOP3.LUT R42, R50, 0xffff0000, RZ, 0xc0, !PT ;  /* 0xffff0000322a7812 */ /* 0x000fe200078ec0ff */
[----:B------:R-:W-:Y:S01]  /*7b20*/  FMUL R4, R38, R8 ;  /* 0x0000000826047220 */ /* 0x000fe20000400000 */
[----:B------:R-:W-:Y:S01]  /*7b30*/  F2FP.BF16.F32.PACK_AB R52, R2, R0 ;  /* 0x000000000234723e */ /* 0x000fe200000010ff */
[----:B------:R-:W-:Y:S01]  /*7b40*/  FFMA R7, R41, R40, R7 ;  /* 0x0000002829077223 */ /* 0x000fe20000000007 */
[----:B------:R-:W-:Y:S01]  /*7b50*/  LOP3.LUT R40, R51, 0xffff0000, RZ, 0xc0, !PT ;  /* 0xffff000033287812 */ /* 0x000fe200078ec0ff */
[C---:B------:R-:W-:Y:S01]  /*7b60*/  FMUL R5, R38.reuse, R9 ;  /* 0x0000000926057220 */ /* 0x040fe20000400000 */
[C---:B------:R-:W-:Y:S01]  /*7b70*/  FMUL R6, R38.reuse, R10 ;  /* 0x0000000a26067220 */ /* 0x040fe20000400000 */
[----:B------:R-:W-:Y:S01]  /*7b80*/  FMUL R11, R38, R11 ;  /* 0x0000000b260b7220 */ /* 0x000fe20000400000 */
[----:B------:R-:W-:Y:S01]  /*7b90*/  F2FP.BF16.F32.PACK_AB R53, R7, R3 ;  /* 0x000000030735723e */ /* 0x000fe200000010ff */
[C---:B------:R-:W-:Y:S01]  /*7ba0*/  FFMA R4, R41.reuse, R43, R4 ;  /* 0x0000002b29047223 */ /* 0x040fe20000000004 */
[C---:B------:R-:W-:Y:S01]  /*7bb0*/  SHF.L.U32 R43, R56.reuse, 0x10, RZ ;  /* 0x00000010382b7819 */ /* 0x040fe200000006ff */
[----:B------:R-:W-:Y:S01]  /*7bc0*/  FFMA R5, R41, R42, R5 ;  /* 0x0000002a29057223 */ /* 0x000fe20000000005 */
[----:B------:R-:W-:Y:S01]  /*7bd0*/  LOP3.LUT R42, R57, 0xffff0000, RZ, 0xc0, !PT ;  /* 0xffff0000392a7812 */ /* 0x000fe200078ec0ff */
[----:B------:R-:W-:Y:S01]  /*7be0*/  FFMA R6, R41, R45, R6 ;  /* 0x0000002d29067223 */ /* 0x000fe20000000006 */
[----:B------:R-:W-:Y:S01]  /*7bf0*/  SHF.L.U32 R45, R57, 0x10, RZ ;  /* 0x00000010392d7819 */ /* 0x000fe200000006ff */
[----:B------:R-:W-:Y:S01]  /*7c00*/  FFMA R11, R41, R40, R11 ;  /* 0x00000028290b7223 */ /* 0x000fe2000000000b */
[----:B------:R-:W-:Y:S01]  /*7c10*/  LOP3.LUT R40, R56, 0xffff0000, RZ, 0xc0, !PT ;  /* 0xffff000038287812 */ /* 0x000fe200078ec0ff */
[C---:B------:R-:W-:Y:S01]  /*7c20*/  FMUL R8, R38.reuse, R12 ;  /* 0x0000000c26087220 */ /* 0x040fe20000400000 */
[----:B------:R-:W-:Y:S01]  /*7c30*/  F2FP.BF16.F32.PACK_AB R54, R5, R4 ;  /* 0x000000040536723e */ /* 0x000fe200000010ff */
[C---:B------:R-:W-:Y:S01]  /*7c40*/  FMUL R9, R38.reuse, R13 ;  /* 0x0000000d26097220 */ /* 0x040fe20000400000 */
[----:B------:R-:W-:Y:S01]  /*7c50*/  F2FP.BF16.F32.PACK_AB R55, R11, R6 ;  /* 0x000000060b37723e */ /* 0x000fe200000010ff */
[C---:B------:R-:W-:Y:S01]  /*7c60*/  FMUL R10, R38.reuse, R14 ;  /* 0x0000000e260a7220 */ /* 0x040fe20000400000 */
[----:B------:R-:W-:Y:S01]  /*7c70*/  FMUL R15, R38, R15 ;  /* 0x0000000f260f7220 */ /* 0x000fe20000400000 */
[----:B------:R-:W-:Y:S01]  /*7c80*/  FFMA R8, R41, R43, R8 ;  /* 0x0000002b29087223 */ /* 0x000fe20000000008 */
[----:B------:R-:W-:Y:S01]  /*7c90*/  SHF.L.U32 R43, R59, 0x10, RZ ;  /* 0x000000103b2b7819 */ /* 0x000fe200000006ff */
[C---:B------:R-:W-:Y:S01]  /*7ca0*/  FFMA R9, R41.reuse, R40, R9 ;  /* 0x0000002829097223 */ /* 0x040fe20000000009 */
[C---:B------:R-:W-:Y:S01]  /*7cb0*/  SHF.L.U32 R40, R58.reuse, 0x10, RZ ;  /* 0x000000103a287819 */ /* 0x040fe200000006ff */
        /* <DEDUP_REMOVED lines=8> */
[----:B------:R-:W-:Y:S01]  /*7d40*/  FMUL R14, R38, R18 ;  /* 0x00000012260e7220 */ /* 0x000fe20000400000 */
[----:B------:R-:W-:Y:S01]  /*7d50*/  FFMA R12, R41, R40, R12 ;  /* 0x00000028290c7223 */ /* 0x000fe2000000000c */
[----:B------:R-:W-:Y:S01]  /*7d60*/  LOP3.LUT R40, R59, 0xffff0000, RZ, 0xc0, !PT ;  /* 0xffff00003b287812 */ /* 0x000fe200078ec0ff */
[C---:B------:R-:W-:Y:S01]  /*7d70*/  FFMA R13, R41.reuse, R42, R13 ;  /* 0x0000002a290d7223 */ /* 0x040fe2000000000d */
[----:B------:R-:W-:Y:S01]  /*7d80*/  LOP3.LUT R42, R64, 0xffff0000, RZ, 0xc0, !PT ;  /* 0xffff0000402a7812 */ /* 0x000fe200078ec0ff */
[----:B------:R-:W-:Y:S01]  /*7d90*/  FMUL R19, R38, R19 ;  /* 0x0000001326137220 */ /* 0x000fe20000400000 */
[----:B------:R-:W-:Y:S01]  /*7da0*/  FFMA R14, R41, R43, R14 ;  /* 0x0000002b290e7223 */ /* 0x000fe2000000000e */
[----:B------:R-:W-:Y:S01]  /*7db0*/  SHF.L.U32 R43, R64, 0x10, RZ ;  /* 0x00000010402b7819 */ /* 0x000fe200000006ff */
[----:B------:R1:W-:Y:S01]  /*7dc0*/  STS.128 [R112], R52 ;  /* 0x0000003470007388 */ /* 0x0003e20000000c00 */
[----:B------:R-:W-:Y:S01]  /*7dd0*/  F2FP.BF16.F32.PACK_AB R62, R13, R12 ;  /* 0x0000000c0d3e723e */ /* 0x000fe200000010ff */
[C---:B------:R-:W-:Y:S01]  /*7de0*/  FMUL R16, R38.reuse, R20 ;  /* 0x0000001426107220 */ /* 0x040fe20000400000 */
        /* <DEDUP_REMOVED lines=8> */
[C---:B------:R-:W-:Y:S01]  /*7e70*/  FFMA R17, R41.reuse, R42, R17 ;  /* 0x0000002a29117223 */ /* 0x040fe20000000011 */
[----:B------:R-:W-:Y:S01]  /*7e80*/  FFMA R18, R41, R45, R18 ;  /* 0x0000002d29127223 */ /* 0x000fe20000000012 */
[----:B------:R1:W-:Y:S01]  /*7e90*/  STS.128 [R111+0x10], R60 ;  /* 0x0000103c6f007388 */ /* 0x0003e20000000c00 */
[----:B------:R-:W-:Y:S01]  /*7ea0*/  SHF.L.U32 R45, R67, 0x10, RZ ;  /* 0x00000010432d7819 */ /* 0x000fe200000006ff */
[----:B------:R-:W-:Y:S01]  /*7eb0*/  FFMA R23, R41, R40, R23 ;  /* 0x0000002829177223 */ /* 0x000fe20000000017 */
[----:B------:R-:W-:Y:S01]  /*7ec0*/  LOP3.LUT R40, R66, 0xffff0000, RZ, 0xc0, !PT ;  /* 0xffff000042287812 */ /* 0x000fe200078ec0ff */
[C---:B------:R-:W-:Y:S01]  /*7ed0*/  FMUL R20, R38.reuse, R24 ;  /* 0x0000001826147220 */ /* 0x040fe20000400000 */
[----:B------:R-:W-:Y:S01]  /*7ee0*/  LOP3.LUT R42, R67, 0xffff0000, RZ, 0xc0, !PT ;  /* 0xffff0000432a7812 */ /* 0x000fe200078ec0ff */
[C---:B------:R-:W-:Y:S01]  /*7ef0*/  FMUL R21, R38.reuse, R25 ;  /* 0x0000001926157220 */ /* 0x040fe20000400000 */
[----:B------:R-:W-:Y:S01]  /*7f00*/  F2FP.BF16.F32.PACK_AB R68, R17, R16 ;  /* 0x000000101144723e */ /* 0x000fe200000010ff */
[C---:B------:R-:W-:Y:S01]  /*7f10*/  FMUL R22, R38.reuse, R26 ;  /* 0x0000001a26167220 */ /* 0x040fe20000400000 */
[----:B------:R-:W-:Y:S01]  /*7f20*/  FMUL R27, R38, R27 ;  /* 0x0000001b261b7220 */ /* 0x000fe20000400000 */
[C---:B------:R-:W-:Y:S01]  /*7f30*/  FFMA R20, R41.reuse, R43, R20 ;  /* 0x0000002b29147223 */ /* 0x040fe20000000014 */
[C---:B------:R-:W-:Y:S01]  /*7f40*/  FFMA R21, R41.reuse, R40, R21 ;  /* 0x0000002829157223 */ /* 0x040fe20000000015 */
[C---:B------:R-:W-:Y:S01]  /*7f50*/  FFMA R22, R41.reuse, R45, R22 ;  /* 0x0000002d29167223 */ /* 0x040fe20000000016 */
[----:B------:R-:W-:Y:S01]  /*7f60*/  FFMA R27, R41, R42, R27 ;  /* 0x0000002a291b7223 */ /* 0x000fe2000000001b */
[----:B------:R-:W-:Y:S01]  /*7f70*/  SHF.L.U32 R40, R72, 0x10, RZ ;  /* 0x0000001048287819 */ /* 0x000fe200000006ff */
[----:B------:R-:W-:Y:S01]  /*7f80*/  FMUL R24, R38, R28 ;  /* 0x0000001c26187220 */ /* 0x000fe20000400000 */
[----:B------:R-:W-:Y:S01]  /*7f90*/  LOP3.LUT R42, R72, 0xffff0000, RZ, 0xc0, !PT ;  /* 0xffff0000482a7812 */ /* 0x000fe200078ec0ff */
[C---:B------:R-:W-:Y:S01]  /*7fa0*/  FMUL R25, R38.reuse, R29 ;  /* 0x0000001d26197220 */ /* 0x040fe20000400000 */
[----:B------:R-:W-:Y:S01]  /*7fb0*/  SHF.L.U32 R43, R73, 0x10, RZ ;  /* 0x00000010492b7819 */ /* 0x000fe200000006ff */
[C---:B------:R-:W-:Y:S01]  /*7fc0*/  FMUL R26, R38.reuse, R30 ;  /* 0x0000001e261a7220 */ /* 0x040fe20000400000 */
[C---:B------:R-:W-:Y:S01]  /*7fd0*/  FFMA R24, R41.reuse, R40, R24 ;  /* 0x0000002829187223 */ /* 0x040fe20000000018 */
[----:B------:R-:W-:Y:S01]  /*7fe0*/  FFMA R25, R41, R42, R25 ;  /* 0x0000002a29197223 */ /* 0x000fe20000000019 */
[----:B------:R-:W-:Y:S01]  /*7ff0*/  LOP3.LUT R40, R73, 0xffff0000, RZ, 0xc0, !PT ;  /* 0xffff000049287812 */ /* 0x000fe200078ec0ff */
[----:B------:R-:W-:Y:S01]  /*8000*/  FFMA R26, R41, R43, R26 ;  /* 0x0000002b291a7223 */ /* 0x000fe2000000001a */
[----:B------:R-:W-:Y:S01]  /*8010*/  FMUL R31, R38, R31 ;  /* 0x0000001f261f7220 */ /* 0x000fe20000400000 */
[----:B------:R-:W-:Y:S01]  /*8020*/  SHF.L.U32 R43, R74, 0x10, RZ ;  /* 0x000000104a2b7819 */ /* 0x000fe200000006ff */
[----:B------:R-:W-:Y:S01]  /*8030*/  FMUL R28, R38, R32 ;  /* 0x00000020261c7220 */ /* 0x000fe20000400000 */
[----:B------:R-:W-:Y:S01]  /*8040*/  LOP3.LUT R42, R74, 0xffff0000, RZ, 0xc0, !PT ;  /* 0xffff00004a2a7812 */ /* 0x000fe200078ec0ff */
[C---:B------:R-:W-:Y:S01]  /*8050*/  FMUL R29, R38.reuse, R33 ;  /* 0x00000021261d7220 */ /* 0x040fe20000400000 */
[----:B------:R-:W-:Y:S01]  /*8060*/  SHF.L.U32 R45, R75, 0x10, RZ ;  /* 0x000000104b2d7819 */ /* 0x000fe200000006ff */
[C---:B------:R-:W-:Y:S01]  /*8070*/  FMUL R30, R38.reuse, R34 ;  /* 0x00000022261e7220 */ /* 0x040fe20000400000 */
[----:B------:R-:W-:Y:S01]  /*8080*/  FFMA R31, R41, R40, R31 ;  /* 0x00000028291f7223 */ /* 0x000fe2000000001f */
[----:B------:R-:W-:Y:S01]  /*8090*/  FMUL R35, R38, R35 ;  /* 0x0000002326237220 */ /* 0x000fe20000400000 */
[----:B------:R-:W-:Y:S01]  /*80a0*/  F2FP.BF16.F32.PACK_AB R69, R23, R18 ;  /* 0x000000121745723e */ /* 0x000fe200000010ff */
[----:B------:R-:W-:Y:S01]  /*80b0*/  FFMA R28, R41, R43, R28 ;  /* 0x0000002b291c7223 */ /* 0x000fe2000000001c */
[----:B------:R-:W-:Y:S01]  /*80c0*/  F2FP.BF16.F32.PACK_AB R70, R21, R20 ;  /* 0x000000141546723e */ /* 0x000fe200000010ff */
[----:B------:R-:W-:Y:S01]  /*80d0*/  FFMA R29, R41, R42, R29 ;  /* 0x0000002a291d7223 */ /* 0x000fe2000000001d */
[----:B------:R-:W-:Y:S01]  /*80e0*/  F2FP.BF16.F32.PACK_AB R71, R27, R22 ;  /* 0x000000161b47723e */ /* 0x000fe200000010ff */
[C---:B------:R-:W-:Y:S01]  /*80f0*/  FFMA R30, R41.reuse, R45, R30 ;  /* 0x0000002d291e7223 */ /* 0x040fe2000000001e */
[----:B------:R-:W-:Y:S01]  /*8100*/  FFMA R35, R41, R44, R35 ;  /* 0x0000002c29237223 */ /* 0x000fe20000000023 */
[----:B------:R-:W-:Y:S02]  /*8110*/  F2FP.BF16.F32.PACK_AB R104, R25, R24 ;  /* 0x000000181968723e */ /* 0x000fe400000010ff */
[----:B------:R1:W-:Y:S01]  /*8120*/  STS.128 [R110+0x20], R68 ;  /* 0x000020446e007388 */ /* 0x0003e20000000c00 */
[----:B------:R-:W-:Y:S02]  /*8130*/  F2FP.BF16.F32.PACK_AB R105, R31, R26 ;  /* 0x0000001a1f69723e */ /* 0x000fe400000010ff */
[----:B------:R-:W-:Y:S02]  /*8140*/  F2FP.BF16.F32.PACK_AB R106, R29, R28 ;  /* 0x0000001c1d6a723e */ /* 0x000fe400000010ff */
[----:B------:R-:W-:Y:S05]  /*8150*/  F2FP.BF16.F32.PACK_AB R107, R35, R30 ;  /* 0x0000001e236b723e */ /* 0x000fea00000010ff */
[----:B------:R1:W-:Y:S01]  /*8160*/  STS.128 [R87+0x10], R104 ;  /* 0x0000106857007388 */ /* 0x0003e20000000c00 */
[----:B------:R-:W-:Y:S01]  /*8170*/  @!PT LDS RZ, [RZ] ;  /* 0x00000000fffff984 */ /* 0x000fe20000000800 */
[----:B------:R-:W-:Y:S01]  /*8180*/  @!PT LDS RZ, [RZ] ;  /* 0x00000000fffff984 */ /* 0x000fe20000000800 */
[----:B------:R-:W-:Y:S01]  /*8190*/  @!PT LDS RZ, [RZ] ;  /* 0x00000000fffff984 */ /* 0x000fe20000000800 */
[----:B------:R-:W-:Y:S01]  /*81a0*/  @!PT LDS RZ, [RZ] ;  /* 0x00000000fffff984 */ /* 0x000fe20000000800 */
[----:B------:R2:W-:Y:S07]  /*81b0*/  MEMBAR.ALL.CTA ;  /* 0x0000000000007992 */ /* 0x0005ee0000008000 */
[----:B--2---:R-:W2:Y:S02]  /*81c0*/  FENCE.VIEW.ASYNC.S ;  /* 0x00000000000073c6 */ /* 0x004ea40000000000 */
[----:B--2---:R-:W-:Y:S06]  /*81d0*/  BAR.SYNC.DEFER_BLOCKING 0x1, 0x80 ;  /* 0x0042000000007b1d */ /* 0x004fec0000010000 */
[----:B------:R-:W-:Y:S05]  /*81e0*/  @P1 BRA `(.L_x_100) ;  /* 0x0000000000241947 */ /* 0x000fea0003800000 */
[----:B------:R-:W2:Y:S01]  /*81f0*/  LDCU.64 UR6, c[0x0][0x348] ;  /* 0x00006900ff0677ac */ /* 0x000ea20008000a00 */
[----:B------:R-:W-:Y:S01]  /*8200*/  R2UR UR5, R114 ;  /* 0x00000000720572ca */ /* 0x000fe200000e0000 */
[----:B------:R-:W-:Y:S11]  /*8210*/  UMOV UR41, UR52 ;  /* 0x0000003400297c82 */ /* 0x000ff60008000000 */
[----:B------:R-:W-:Y:S01]  /*8220*/  @!UPT UIADD3 URZ, UPT, UPT, URZ, URZ, URZ ;  /* 0x000000fffffff290 */ /* 0x000fe2000fffe0ff */
[----:B------:R-:W-:Y:S02]  /*8230*/  UIADD3 UR40, UPT, UPT, UR51, 0x200, UR5 ;  /* 0x0000020033287890 */ /* 0x000fe4000fffe005 */
[----:B--2---:R-:W-:Y:S04]  /*8240*/  UIADD3 UR4, UP0, UPT, UR6, 0x780, URZ ;  /* 0x0000078006047890 */ /* 0x004fe8000ff1e0ff */
[----:B------:R-:W-:Y:S09]  /*8250*/  UIADD3.X UR5, UPT, UPT, URZ, UR7, URZ, UP0, !UPT ;  /* 0x00000007ff057290 */ /* 0x000ff200087fe4ff */
[----:B------:R2:W-:Y:S02]  /*8260*/  UTMASTG.5D [UR40], [UR4] ;  /* 0x00000028040073b5 */ /* 0x0005e40008020000 */
[----:B--2---:R0:W-:Y:S02]  /*8270*/  UTMACMDFLUSH ;  /* 0x00000000000079b7 */ /* 0x0041e40000000000 */
.L_x_100:
[----:B------:R-:W-:Y:S05]  /*8280*/  BSYNC.RECONVERGENT B0 ;  /* 0x0000000000007941 */ /* 0x000fea0003800200 */
.L_x_99:
[----:B------:R-:W-:Y:S01]  /*8290*/  R2UR UR49, R46 ;  /* 0x000000002e3172ca */ /* 0x000fe200000e0000 */
[----:B------:R-:W-:Y:S01]  /*82a0*/  BSSY.RECONVERGENT B0, `(.L_x_101) ;  /* 0x0000007000007945 */ /* 0x000fe20003800200 */
[----:B------:R-:W-:Y:S04]  /*82b0*/  ISETP.NE.AND P2, PT, R98, RZ, PT ;  /* 0x000000ff6200720c */ /* 0x000fe80003f45270 */
[----:B------:R-:W-:Y:S07]  /*82c0*/  ISETP.NE.U32.OR P0, PT, R109, 0x1, !P2 ;  /* 0x000000016d00780c */ /* 0x000fee0005705470 */
[----:B------:R-:W-:Y:S04]  /*82d0*/  UISETP.NE.AND UP0, UPT, UR49, 0x3, UPT ;  /* 0x000000033100788c */ /* 0x000fe8000bf05270 */
[----:B------:R-:W-:Y:S01]  /*82e0*/  USEL UR50, UR49, URZ, UP0 ;  /* 0x000000ff31327287 */ /* 0x000fe20008000000 */
[----:B------:R-:W-:Y:S11]  /*82f0*/  @P1 BRA `(.L_x_102) ;  /* 0x0000000000041947 */ /* 0x000ff60003800000 */
[----:B------:R-:W-:Y:S04]  /*8300*/  DEPBAR.LE SB0, 0x1 ;  /* 0x000080400000791a */ /* 0x000fe80000000000 */
.L_x_102:
[----:B------:R-:W-:Y:S05]  /*8310*/  BSYNC.RECONVERGENT B0 ;  /* 0x0000000000007941 */ /* 0x000fea0003800200 */
.L_x_101:
[----:B------:R-:W-:Y:S01]  /*8320*/  BAR.SYNC.DEFER_BLOCKING 0x1, 0x80 ;  /* 0x0042000000007b1d */ /* 0x000fe20000010000 */
[----:B------:R-:W-:Y:S01]  /*8330*/  LEA R3, R116, UR51, 0x3 ;  /* 0x0000003374037c11 */ /* 0x000fe2000f8e18ff */
[----:B------:R-:W-:Y:S01]  /*8340*/  UISETP.NE.AND UP0, UPT, UR54, URZ, UPT ;  /* 0x000000ff3600728c */ /* 0x000fe2000bf05270 */
[----:B------:R-:W-:Y:S08]  /*8350*/  @P0 SHF.L.U32 R4, R47, 0x1f, RZ ;  /* 0x0000001f2f040819 */ /* 0x000ff000000006ff */
[----:B------:R-:W-:Y:S05]  /*8360*/  BRA.U !UP0, `(.L_x_103) ;  /* 0x0000000108307547 */ /* 0x000fea000b800000 */
[----:B------:R-:W-:Y:S01]  /*8370*/  ISETP.NE.U32.OR P1, PT, R109, 0x1, !P2 ;  /* 0x000000016d00780c */ /* 0x000fe20005725470 */
[----:B------:R-:W2:Y:S01]  /*8380*/  S2R R0, SR_CgaCtaId ;  /* 0x0000000000007919 */ /* 0x000ea20000008800 */
[----:B------:R-:W-:Y:S11]  /*8390*/  IMAD.U32 R2, RZ, RZ, UR55 ;  /* 0x00000037ff027e24 */ /* 0x000ff6000f8e00ff */
[C---:B------:R-:W-:Y:S01]  /*83a0*/  @P1 LEA R5, R2.reuse, UR51, 0x3 ;  /* 0x0000003302051c11 */ /* 0x040fe2000f8e18ff */
[----:B------:R-:W-:Y:S04]  /*83b0*/  VIADD R2, R2, 0x1 ;  /* 0x0000000102027836 */ /* 0x000fe80000000000 */
[----:B------:R-:W-:Y:S05]  /*83c0*/  @P1 VIADD R5, R5, 0x118 ;  /* 0x0000011805051836 */ /* 0x000fea0000000000 */
[----:B--2---:R-:W-:Y:S04]  /*83d0*/  @P1 PRMT R0, R0, 0x654, R5 ;  /* 0x0000065400001816 */ /* 0x004fe80000000005 */
[----:B------:R2:W-:Y:S01]  /*83e0*/  @P1 SYNCS.ARRIVE.TRANS64.RED.A1T0 RZ, [R0+URZ], RZ ;  /* 0x000000ff00ff19a7 */ /* 0x0005e200081004ff */
[C---:B------:R-:W-:Y:S04]  /*83f0*/  ISETP.NE.AND P1, PT, R2.reuse, 0x3, PT ;  /* 0x000000030200780c */ /* 0x040fe80003f25270 */
[----:B------:R-:W-:Y:S04]  /*8400*/  SEL R2, R2, RZ, P1 ;  /* 0x000000ff02027207 */ /* 0x000fe80000800000 */
[----:B------:R-:W-:Y:S11]  /*8410*/  R2UR UR55, R2 ;  /* 0x00000000023772ca */ /* 0x000ff600000e0000 */
[----:B------:R-:W-:Y:S04]  /*8420*/  @!UPT UIADD3 URZ, UPT, UPT, URZ, URZ, URZ ;  /* 0x000000fffffff290 */ /* 0x000fe8000fffe0ff */
.L_x_103:
[----:B------:R-:W3:Y:S01]  /*8430*/  @P0 SYNCS.PHASECHK.TRANS64.TRYWAIT P1, [R3+URZ+0x100], R4 ;  /* 0x00010004030005a7 */ /* 0x000ee200080211ff */
[----:B------:R-:W-:Y:S01]  /*8440*/  BSSY B1, `(.L_x_104) ;  /* 0x0000013000017945 */ /* 0x000fe20003800000 */
[----:B---3--:R-:W-:Y:S03]  /*8450*/  @P0 SEL R113, RZ, 0x1, !P1 ;  /* 0x00000001ff710807 */ /* 0x008fe60004800000 */
[----:B------:R-:W-:Y:S05]  /*8460*/  @!P0 BRA `(.L_x_105) ;  /* 0x0000000000408947 */ /* 0x000fea0003800000 */
[----:B------:R-:W-:Y:S01]  /*8470*/  ISETP.NE.U32.AND P0, PT, R115, 0x1, PT ;  /* 0x000000017300780c */ /* 0x000fe20003f05070 */
[----:B------:R-:W-:Y:S01]  /*8480*/  BSSY B0, `(.L_x_106) ;  /* 0x000000a000007945 */ /* 0x000fe20003800000 */
[----:B------:R-:W-:Y:S11]  /*8490*/  ISETP.NE.AND P1, PT, R113, RZ, PT ;  /* 0x000000ff7100720c */ /* 0x000ff60003f25270 */
[----:B------:R-:W-:Y:S04]  /*84a0*/  @P0 IMAD R116, R116, 0x2000, R103 ;  /* 0x0000200074740824 */ /* 0x000fe800078e0267 */
[----:B------:R-:W-:Y:S01]  /*84b0*/  @P0 IMAD.IADD R5, R85, 0x1, R116 ;  /* 0x0000000155050824 */ /* 0x000fe200078e0274 */
[----:B------:R-:W-:Y:S03]  /*84c0*/  @P0 IADD3 R2, PT, PT, R84, R116, RZ ;  /* 0x0000007454020210 */ /* 0x000fe60007ffe0ff */
[----:B--2---:R-:W-:Y:S01]  /*84d0*/  @P0 IMAD.IADD R0, R102, 0x1, R5 ;  /* 0x0000000166000824 */ /* 0x004fe200078e0205 */
[----:B------:R-:W-:Y:S06]  /*84e0*/  @P1 BRA `(.L_x_107) ;  /* 0x00000000000c1947 */ /* 0x000fec0003800000 */
[----:B------:R-:W-:Y:S04]  /*84f0*/  SHF.L.U32 R4, R47, 0x1f, RZ ;  /* 0x0000001f2f047819 */ /* 0x000fe800000006ff */
[----:B------:R-:W2:Y:S02]  /*8500*/  SYNCS.PHASECHK.TRANS64.TRYWAIT P1, [R3+URZ+0x100], R4 ;  /* 0x00010004030075a7 */ /* 0x000ea400080211ff */
[----:B--2---:R-:W-:Y:S05]  /*8510*/  @!P1 BRA `(.L_x_108) ;  /* 0x0000001800f49947 */ /* 0x004fea0003800000 */
.L_x_107:
[----:B------:R-:W-:Y:S05]  /*8520*/  BSYNC B0 ;  /* 0x0000000000007941 */ /* 0x000fea0003800000 */
.L_x_106:
[----:B------:R3:W4:Y:S04]  /*8530*/  @P0 LDS.128 R48, [R116] ;  /* 0x0000000074300984 */ /* 0x0007280000000c00 */
[----:B------:R3:W1:Y:S04]  /*8540*/  @P0 LDS.128 R64, [R2+0x20] ;  /* 0x0000200002400984 */ /* 0x0006680000000c00 */
[----:B------:R3:W1:Y:S04]  /*8550*/  @P0 LDS.128 R56, [R5+0x10] ;  /* 0x0000100005380984 */ /* 0x0006680000000c00 */
[----:B------:R3:W1:Y:S02]  /*8560*/  @P0 LDS.128 R72, [R0+0x10] ;  /* 0x0000100000480984 */ /* 0x0006640000000c00 */
.L_x_105:
[----:B------:R-:W-:Y:S05]  /*8570*/  BSYNC B1 ;  /* 0x0000000000017941 */ /* 0x000fea0003800000 */
.L_x_104:
[----:B--23--:R-:W-:Y:S05]  /*8580*/  VIADD R0, R39, 0x20 ;  /* 0x0000002027007836 */ /* 0x00cfea0000000000 */
[----:B------:R-:W-:Y:S04]  /*8590*/  SHF.R.U32.HI R0, RZ, 0x15, R0 ;  /* 0x00000015ff007819 */ /* 0x000fe80000011600 */
[----:B------:R-:W-:Y:S11]  /*85a0*/  LOP3.LUT P0, RZ, R0, 0x3, R95, 0x48, !PT ;  /* 0x0000000300ff7812 */ /* 0x000ff6000780485f */
[----:B------:R-:W-:Y:S02]  /*85b0*/  @!UPT UIADD3 URZ, UPT, UPT, URZ, URZ, URZ ;  /* 0x000000fffffff290 */ /* 0x000fe4000fffe0ff */
[----:B------:R-:W-:Y:S05]  /*85c0*/  @!P0 BRA `(.L_x_109) ;  /* 0x0000000000408947 */ /* 0x000fea0003800000 */
[----:B------:R-:W2:Y:S01]  /*85d0*/  LDCU.64 UR8, c[0x4][0x70] ;  /* 0x01000e00ff0877ac */ /* 0x000ea20008000a00 */
[----:B------:R-:W-:Y:S01]  /*85e0*/  MOV R3, 0x0 ;  /* 0x0000000000037802 */ /* 0x000fe20000000f00 */
[----:B------:R-:W-:Y:S02]  /*85f0*/  HFMA2 R12, -RZ, RZ, 0, 5.9604644775390625e-08 ;  /* 0x00000001ff0c7431 */ /* 0x000fe400000001ff */
[----:B------:R-:W-:Y:S02]  /*8600*/  IMAD.MOV.U32 R8, RZ, RZ, 0x192 ;  /* 0x00000192ff087424 */ /* 0x000fe400078e00ff */
[----:B------:R-:W-:Y:S01]  /*8610*/  IMAD.MOV.U32 R13, RZ, RZ, RZ ;  /* 0x000000ffff0d7224 */ /* 0x000fe200078e00ff */
[----:B------:R-:W3:Y:S01]  /*8620*/  LDCU.64 UR6, c[0x4][0x78] ;  /* 0x01000f00ff0677ac */ /* 0x000ee20008000a00 */
[----:B------:R-:W1:Y:S01]  /*8630*/  LDC.64 R2, c[0x4][R3] ;  /* 0x0100000003027b82 */ /* 0x000e620000000a00 */
[----:B------:R-:W5:Y:S01]  /*8640*/  LDCU.64 UR4, c[0x4][0x10] ;  /* 0x01000200ff0477ac */ /* 0x000f620008000a00 */
[----:B--2---:R-:W-:Y:S01]  /*8650*/  MOV R5, UR9 ;  /* 0x0000000900057c02 */ /* 0x004fe20008000f00 */
[----:B------:R-:W-:Y:S01]  /*8660*/  IMAD.U32 R4, RZ, RZ, UR8 ;  /* 0x00000008ff047e24 */ /* 0x000fe2000f8e00ff */
[----:B---3--:R-:W-:Y:S01]  /*8670*/  MOV R7, UR7 ;  /* 0x0000000700077c02 */ /* 0x008fe20008000f00 */
[----:B------:R-:W-:Y:S01]  /*8680*/  IMAD.U32 R6, RZ, RZ, UR6 ;  /* 0x00000006ff067e24 */ /* 0x000fe2000f8e00ff */
[----:B-----5:R-:W-:Y:S01]  /*8690*/  MOV R11, UR5 ;  /* 0x00000005000b7c02 */ /* 0x020fe20008000f00 */
[----:B------:R-:W-:Y:S02]  /*86a0*/  IMAD.U32 R10, RZ, RZ, UR4 ;  /* 0x00000004ff0a7e24 */ /* 0x000fe4000f8e00ff */
[----:B------:R-:W-:Y:S07]  /*86b0*/  LEPC R20, `(.L_x_109) ;  /* 0x000000001014794e */ /* 0x000fee0000000000 */
[----:B-1--4-:R-:W-:Y:S05]  /*86c0*/  CALL.ABS.NOINC R2 ;  /* 0x0000000002007343 */ /* 0x012fea0003c00000 */
.L_x_109:
[----:B------:R-:W-:Y:S01]  /*86d0*/  ISETP.NE.AND P0, PT, R93, RZ, PT ;  /* 0x000000ff5d00720c */ /* 0x000fe20003f05270 */
[----:B------:R-:W-:Y:S05]  /*86e0*/  WARPSYNC.ALL ;  /* 0x0000000000007948 */ /* 0x000fea0003800000 */
[----:B------:R-:W-:Y:S01]  /*86f0*/  R2UR UR4, R39 ;  /* 0x00000000270472ca */ /* 0x000fe200000e0000 */
[----:B------:R-:W2:Y:S01]  /*8700*/  S2UR UR6, SR_CgaCtaId ;  /* 0x00000000000679c3 */ /* 0x000ea20000008800 */
[----:B------:R-:W-:Y:S01]  /*8710*/  R2UR UR5, R86 ;  /* 0x00000000560572ca */ /* 0x000fe200000e0000 */
[----:B------:R-:W-:Y:S01]  /*8720*/  BSSY.RECONVERGENT B0, `(.L_x_110) ;  /* 0x000008e000007945 */ /* 0x000fe20003800200 */
[C---:B----4-:R-:W-:Y:S02]  /*8730*/  SHF.L.U32 R40, R48.reuse, 0x10, RZ ;  /* 0x0000001030287819 */ /* 0x050fe400000006ff */
[----:B------:R-:W-:Y:S02]  /*8740*/  LOP3.LUT R43, R48, 0xffff0000, RZ, 0xc0, !PT ;  /* 0xffff0000302b7812 */ /* 0x000fe400078ec0ff */
[C---:B------:R-:W-:Y:S02]  /*8750*/  SHF.L.U32 R42, R49.reuse, 0x10, RZ ;  /* 0x00000010312a7819 */ /* 0x040fe400000006ff */
[----:B------:R-:W-:Y:S02]  /*8760*/  LOP3.LUT R44, R49, 0xffff0000, RZ, 0xc0, !PT ;  /* 0xffff0000312c7812 */ /* 0x000fe400078ec0ff */
[C---:B------:R-:W-:Y:S01]  /*8770*/  SHF.L.U32 R45, R50.reuse, 0x10, RZ ;  /* 0x00000010322d7819 */ /* 0x040fe200000006ff */
[----:B------:R-:W3:Y:S01]  /*8780*/  LDTM.x32 R4, tmem[UR4+0x20] ;  /* 0x00002004000479ee */ /* 0x000ee200082c0000 */
[----:B------:R-:W-:Y:S01]  /*8790*/  LOP3.LUT R46, R50, 0xffff0000, RZ, 0xc0, !PT ;  /* 0xffff0000322e7812 */ /* 0x000fe200078ec0ff */
[----:B------:R-:W-:Y:S01]  /*87a0*/  USHF.L.U32 UR4, UR50, 0xd, URZ ;  /* 0x0000000d32047899 */ /* 0x000fe200080006ff */
[C---:B------:R-:W-:Y:S01]  /*87b0*/  SHF.L.U32 R47, R51.reuse, 0x10, RZ ;  /* 0x00000010332f7819 */ /* 0x040fe200000006ff */
[----:B------:R-:W-:Y:S01]  /*87c0*/  NOP ;  /* 0x0000000000007918 */ /* 0x000fe20000000000 */
[----:B------:R-:W-:Y:S01]  /*87d0*/  LOP3.LUT R48, R51, 0xffff0000, RZ, 0xc0, !PT ;  /* 0xffff000033307812 */ /* 0x000fe200078ec0ff */
[----:B------:R-:W-:Y:S01]  /*87e0*/  UIADD3 UR5, UPT, UPT, UR5, 0x160, URZ ;  /* 0x0000016005057890 */ /* 0x000fe2000fffe0ff */
[C---:B-1----:R-:W-:Y:S02]  /*87f0*/  SHF.L.U32 R49, R56.reuse, 0x10, RZ ;  /* 0x0000001038317819 */ /* 0x042fe400000006ff */
[----:B------:R-:W-:Y:S02]  /*8800*/  LOP3.LUT R50, R56, 0xffff0000, RZ, 0xc0, !PT ;  /* 0xffff000038327812 */ /* 0x000fe400078ec0ff */
[C---:B------:R-:W-:Y:S02]  /*8810*/  SHF.L.U32 R51, R57.reuse, 0x10, RZ ;  /* 0x0000001039337819 */ /* 0x040fe400000006ff */
[----:B------:R-:W-:Y:S02]  /*8820*/  LOP3.LUT R52, R57, 0xffff0000, RZ, 0xc0, !PT ;  /* 0xffff000039347812 */ /* 0x000fe400078ec0ff */
[----:B------:R-:W-:Y:S02]  /*8830*/  IADD3 R110, PT, PT, R103, UR4, RZ ;  /* 0x00000004676e7c10 */ /* 0x000fe4000fffe0ff */
[C---:B------:R-:W-:Y:S02]  /*8840*/  SHF.L.U32 R53, R58.reuse, 0x10, RZ ;  /* 0x000000103a357819 */ /* 0x040fe400000006ff */
[----:B------:R-:W-:Y:S02]  /*8850*/  LOP3.LUT R54, R58, 0xffff0000, RZ, 0xc0, !PT ;  /* 0xffff00003a367812 */ /* 0x000fe400078ec0ff */
[C---:B------:R-:W-:Y:S02]  /*8860*/  SHF.L.U32 R55, R59.reuse, 0x10, RZ ;  /* 0x000000103b377819 */ /* 0x040fe400000006ff */
[----:B------:R-:W-:Y:S01]  /*8870*/  LOP3.LUT R56, R59, 0xffff0000, RZ, 0xc0, !PT ;  /* 0xffff00003b387812 */ /* 0x000fe200078ec0ff */
[C---:B---3--:R-:W-:Y:S01]  /*8880*/  FMUL R0, R38.reuse, R4 ;  /* 0x0000000426007220 */ /* 0x048fe20000400000 */
[----:B------:R-:W-:Y:S01]  /*8890*/  IADD3 R111, PT, PT, R85, R110, RZ ;  /* 0x0000006e556f7210 */ /* 0x000fe20007ffe0ff */
[----:B------:R-:W-:Y:S01]  /*88a0*/  FMUL R2, R38, R5 ;  /* 0x0000000526027220 */ /* 0x000fe20000400000 */
[----:B------:R-:W-:Y:S01]  /*88b0*/  SHF.L.U32 R57, R64, 0x10, RZ ;  /* 0x0000001040397819 */ /* 0x000fe200000006ff */
[----:B------:R-:W-:Y:S01]  /*88c0*/  FMUL R3, R38, R6 ;  /* 0x0000000626037220 */ /* 0x000fe20000400000 */
[----:B------:R-:W-:Y:S01]  /*88d0*/  IADD3 R110, PT, PT, R84, R110, RZ ;  /* 0x0000006e546e7210 */ /* 0x000fe20007ffe0ff */
[----:B------:R-:W-:Y:S01]  /*88e0*/  FMUL R7, R38, R7 ;  /* 0x0000000726077220 */ /* 0x000fe20000400000 */
[----:B------:R-:W-:Y:S01]  /*88f0*/  LOP3.LUT R58, R64, 0xffff0000, RZ, 0xc0, !PT ;  /* 0xffff0000403a7812 */ /* 0x000fe200078ec0ff */
[----:B------:R-:W-:Y:S01]  /*8900*/  FFMA R0, R41, R40, R0 ;  /* 0x0000002829007223 */ /* 0x000fe20000000000 */
[C---:B------:R-:W-:Y:S01]  /*8910*/  SHF.L.U32 R59, R65.reuse, 0x10, RZ ;  /* 0x00000010413b7819 */ /* 0x040fe200000006ff */
[----:B------:R-:W-:Y:S01]  /*8920*/  FMUL R4, R38, R8 ;  /* 0x0000000826047220 */ /* 0x000fe20000400000 */
[----:B------:R-:W-:Y:S01]  /*8930*/  LOP3.LUT R60, R65, 0xffff0000, RZ, 0xc0, !PT ;  /* 0xffff0000413c7812 */ /* 0x000fe200078ec0ff */
[----:B--2---:R-:W-:Y:S01]  /*8940*/  UPRMT UR5, UR6, 0x654, UR5 ;  /* 0x0000065406057896 */ /* 0x004fe20008000005 */
[----:B------:R-:W-:Y:S01]  /*8950*/  IADD3 R120, PT, PT, R102, R111, RZ ;  /* 0x0000006f66787210 */ /* 0x000fe20007ffe0ff */
[C---:B------:R-:W-:Y:S01]  /*8960*/  FFMA R2, R41.reuse, R43, R2 ;  /* 0x0000002b29027223 */ /* 0x040fe20000000002 */
[C---:B------:R-:W-:Y:S01]  /*8970*/  FFMA R3, R41.reuse, R42, R3 ;  /* 0x0000002a29037223 */ /* 0x040fe20000000003 */
[C---:B------:R-:W-:Y:S01]  /*8980*/  FFMA R7, R41.reuse, R44, R7 ;  /* 0x0000002c29077223 */ /* 0x040fe20000000007 */
[----:B------:R-:W-:Y:S01]  /*8990*/  SHF.L.U32 R61, R66, 0x10, RZ ;  /* 0x00000010423d7819 */ /* 0x000fe200000006ff */
[----:B------:R-:W-:Y:S01]  /*89a0*/  FFMA R4, R41, R45, R4 ;  /* 0x0000002d29047223 */ /* 0x000fe20000000004 */
[----:B------:R-:W-:Y:S01]  /*89b0*/  F2FP.BF16.F32.PACK_AB R84, R2, R0 ;  /* 0x000000000254723e */ /* 0x000fe200000010ff */
[C---:B------:R-:W-:Y:S01]  /*89c0*/  FMUL R5, R38.reuse, R9 ;  /* 0x0000000926057220 */ /* 0x040fe20000400000 */
[----:B------:R-:W-:Y:S01]  /*89d0*/  SYNCS.ARRIVE.TRANS64.RED.A1T0 RZ, [UR5], RZ ;  /* 0x000000ffffff79a7 */ /* 0x000fe20008100405 */
[----:B------:R-:W-:Y:S01]  /*89e0*/  F2FP.BF16.F32.PACK_AB R85, R7, R3 ;  /* 0x000000030755723e */ /* 0x000fe200000010ff */
[C---:B------:R-:W-:Y:S01]  /*89f0*/  FMUL R6, R38.reuse, R10 ;  /* 0x0000000a26067220 */ /* 0x040fe20000400000 */
[C---:B------:R-:W-:Y:S01]  /*8a00*/  FFMA R5, R41.reuse, R46, R5 ;  /* 0x0000002e29057223 */ /* 0x040fe20000000005 */
[C---:B------:R-:W-:Y:S01]  /*8a10*/  FMUL R11, R38.reuse, R11 ;  /* 0x0000000b260b7220 */ /* 0x040fe20000400000 */
[----:B------:R-:W-:Y:S01]  /*8a20*/  FMUL R8, R38, R12 ;  /* 0x0000000c26087220 */ /* 0x000fe20000400000 */
[----:B------:R-:W-:Y:S01]  /*8a30*/  LOP3.LUT R62, R66, 0xffff0000, RZ, 0xc0, !PT ;  /* 0xffff0000423e7812 */ /* 0x000fe200078ec0ff */
[----:B------:R-:W-:Y:S01]  /*8a40*/  FFMA R6, R41, R47, R6 ;  /* 0x0000002f29067223 */ /* 0x000fe20000000006 */
[----:B------:R-:W-:Y:S01]  /*8a50*/  F2FP.BF16.F32.PACK_AB R86, R5, R4 ;  /* 0x000000040556723e */ /* 0x000fe200000010ff */
[C---:B------:R-:W-:Y:S01]  /*8a60*/  FFMA R11, R41.reuse, R48, R11 ;  /* 0x00000030290b7223 */ /* 0x040fe2000000000b */
[----:B------:R-:W-:Y:S01]  /*8a70*/  FFMA R8, R41, R49, R8 ;  /* 0x0000003129087223 */ /* 0x000fe20000000008 */
[C---:B------:R-:W-:Y:S01]  /*8a80*/  FMUL R9, R38.reuse, R13 ;  /* 0x0000000d26097220 */ /* 0x040fe20000400000 */
[----:B------:R-:W-:Y:S01]  /*8a90*/  SHF.L.U32 R63, R67, 0x10, RZ ;  /* 0x00000010433f7819 */ /* 0x000fe200000006ff */
[C---:B------:R-:W-:Y:S01]  /*8aa0*/  FMUL R10, R38.reuse, R14 ;  /* 0x0000000e260a7220 */ /* 0x040fe20000400000 */
[----:B------:R-:W-:Y:S01]  /*8ab0*/  F2FP.BF16.F32.PACK_AB R87, R11, R6 ;  /* 0x000000060b57723e */ /* 0x000fe200000010ff */
[----:B------:R-:W-:Y:S01]  /*8ac0*/  FFMA R9, R41, R50, R9 ;  /* 0x0000003229097223 */ /* 0x000fe20000000009 */
[C---:B------:R-:W-:Y:S01]  /*8ad0*/  FMUL R15, R38.reuse, R15 ;  /* 0x0000000f260f7220 */ /* 0x040fe20000400000 */
[C---:B------:R-:W-:Y:S01]  /*8ae0*/  FMUL R12, R38.reuse, R16 ;  /* 0x00000010260c7220 */ /* 0x040fe20000400000 */
[----:B------:R-:W-:Y:S01]  /*8af0*/  FMUL R13, R38, R17 ;  /* 0x00000011260d7220 */ /* 0x000fe20000400000 */
[----:B------:R1:W-:Y:S01]  /*8b00*/  STS.128 [R103+UR4], R84 ;  /* 0x0000005467007988 */ /* 0x0003e20008000c04 */
[----:B------:R-:W-:Y:S01]  /*8b10*/  LOP3.LUT R64, R67, 0xffff0000, RZ, 0xc0, !PT ;  /* 0xffff000043407812 */ /* 0x000fe200078ec0ff */
[C---:B------:R-:W-:Y:S01]  /*8b20*/  FFMA R10, R41.reuse, R51, R10 ;  /* 0x00000033290a7223 */ /* 0x040fe2000000000a */
[----:B------:R-:W-:Y:S01]  /*8b30*/  SHF.L.U32 R65, R72, 0x10, RZ ;  /* 0x0000001048417819 */ /* 0x000fe200000006ff */
[----:B------:R-:W-:Y:S01]  /*8b40*/  FFMA R15, R41, R52, R15 ;  /* 0x00000034290f7223 */ /* 0x000fe2000000000f */
[----:B------:R-:W-:Y:S01]  /*8b50*/  F2FP.BF16.F32.PACK_AB R104, R9, R8 ;  /* 0x000000080968723e */ /* 0x000fe200000010ff */
[C---:B------:R-:W-:Y:S01]  /*8b60*/  FFMA R12, R41.reuse, R53, R12 ;  /* 0x00000035290c7223 */ /* 0x040fe2000000000c */
[C---:B------:R-:W-:Y:S01]  /*8b70*/  FFMA R13, R41.reuse, R54, R13 ;  /* 0x00000036290d7223 */ /* 0x040fe2000000000d */
[C---:B------:R-:W-:Y:S01]  /*8b80*/  FMUL R14, R38.reuse, R18 ;  /* 0x00000012260e7220 */ /* 0x040fe20000400000 */
[C---:B------:R-:W-:Y:S01]  /*8b90*/  FMUL R19, R38.reuse, R19 ;  /* 0x0000001326137220 */ /* 0x040fe20000400000 */
[C---:B------:R-:W-:Y:S01]  /*8ba0*/  FMUL R16, R38.reuse, R20 ;  /* 0x0000001426107220 */ /* 0x040fe20000400000 */
[C---:B------:R-:W-:Y:S01]  /*8bb0*/  FMUL R17, R38.reuse, R21 ;  /* 0x0000001526117220 */ /* 0x040fe20000400000 */
[C---:B------:R-:W-:Y:S01]  /*8bc0*/  FFMA R14, R41.reuse, R55, R14 ;  /* 0x00000037290e7223 */ /* 0x040fe2000000000e */
        /* <DEDUP_REMOVED lines=9> */
[----:B------:R-:W-:Y:S01]  /*8c60*/  FFMA R23, R41, R60, R23 ;  /* 0x0000003c29177223 */ /* 0x000fe20000000017 */
[C---:B------:R-:W-:Y:S01]  /*8c70*/  FMUL R27, R38.reuse, R27 ;  /* 0x0000001b261b7220 */ /* 0x040fe20000400000 */
[----:B------:R-:W-:Y:S01]  /*8c80*/  F2FP.BF16.F32.PACK_AB R105, R15, R10 ;  /* 0x0000000a0f69723e */ /* 0x000fe200000010ff */
[----:B------:R-:W-:Y:S01]  /*8c90*/  FFMA R20, R41, R61, R20 ;  /* 0x0000003d29147223 */ /* 0x000fe20000000014 */
[----:B------:R-:W-:Y:S01]  /*8ca0*/  F2FP.BF16.F32.PACK_AB R106, R13, R12 ;  /* 0x0000000c0d6a723e */ /* 0x000fe200000010ff */
[----:B------:R-:W-:Y:S01]  /*8cb0*/  FMUL R24, R38, R28 ;  /* 0x0000001c26187220 */ /* 0x000fe20000400000 */
[----:B------:R-:W-:Y:S01]  /*8cc0*/  F2FP.BF16.F32.PACK_AB R107, R19, R14 ;  /* 0x0000000e136b723e */ /* 0x000fe200000010ff */
[----:B------:R-:W-:Y:S01]  /*8cd0*/  FFMA R21, R41, R62, R21 ;  /* 0x0000003e29157223 */ /* 0x000fe20000000015 */
[----:B------:R-:W-:Y:S01]  /*8ce0*/  LOP3.LUT R66, R72, 0xffff0000, RZ, 0xc0, !PT ;  /* 0xffff000048427812 */ /* 0x000fe200078ec0ff */
[C---:B------:R-:W-:Y:S01]  /*8cf0*/  FMUL R25, R38.reuse, R29 ;  /* 0x0000001d26197220 */ /* 0x040fe20000400000 */
[----:B------:R-:W-:Y:S01]  /*8d00*/  SHF.L.U32 R67, R73, 0x10, RZ ;  /* 0x0000001049437819 */ /* 0x000fe200000006ff */
[----:B------:R1:W-:Y:S01]  /*8d10*/  STS.128 [R111+0x10], R104 ;  /* 0x000010686f007388 */ /* 0x0003e20000000c00 */
[----:B------:R-:W-:Y:S01]  /*8d20*/  FFMA R22, R41, R63, R22 ;  /* 0x0000003f29167223 */ /* 0x000fe20000000016 */
[----:B------:R-:W-:Y:S01]  /*8d30*/  LOP3.LUT R68, R73, 0xffff0000, RZ, 0xc0, !PT ;  /* 0xffff000049447812 */ /* 0x000fe200078ec0ff */
[----:B------:R-:W-:Y:S01]  /*8d40*/  FMUL R26, R38, R30 ;  /* 0x0000001e261a7220 */ /* 0x000fe20000400000 */
[C---:B------:R-:W-:Y:S01]  /*8d50*/  FFMA R27, R41.reuse, R64, R27 ;  /* 0x00000040291b7223 */ /* 0x040fe2000000001b */
[----:B------:R-:W-:Y:S01]  /*8d60*/  SHF.L.U32 R69, R74, 0x10, RZ ;  /* 0x000000104a457819 */ /* 0x000fe200000006ff */
[----:B------:R-:W-:Y:S01]  /*8d70*/  FMUL R31, R38, R31 ;  /* 0x0000001f261f7220 */ /* 0x000fe20000400000 */
[C---:B------:R-:W-:Y:S01]  /*8d80*/  FFMA R24, R41.reuse, R65, R24 ;  /* 0x0000004129187223 */ /* 0x040fe20000000018 */
[----:B------:R-:W-:Y:S01]  /*8d90*/  LOP3.LUT R70, R74, 0xffff0000, RZ, 0xc0, !PT ;  /* 0xffff00004a467812 */ /* 0x000fe200078ec0ff */
[C---:B------:R-:W-:Y:S01]  /*8da0*/  FMUL R28, R38.reuse, R32 ;  /* 0x00000020261c7220 */ /* 0x040fe20000400000 */
[----:B------:R-:W-:Y:S01]  /*8db0*/  FFMA R25, R41, R66, R25 ;  /* 0x0000004229197223 */ /* 0x000fe20000000019 */
[----:B------:R-:W-:Y:S01]  /*8dc0*/  SHF.L.U32 R71, R75, 0x10, RZ ;  /* 0x000000104b477819 */ /* 0x000fe200000006ff */
[C---:B------:R-:W-:Y:S01]  /*8dd0*/  FMUL R29, R38.reuse, R33 ;  /* 0x00000021261d7220 */ /* 0x040fe20000400000 */
[----:B------:R-:W-:Y:S01]  /*8de0*/  FFMA R26, R41, R67, R26 ;  /* 0x00000043291a7223 */ /* 0x000fe2000000001a */
[----:B------:R-:W-:Y:S01]  /*8df0*/  LOP3.LUT R72, R75, 0xffff0000, RZ, 0xc0, !PT ;  /* 0xffff00004b487812 */ /* 0x000fe200078ec0ff */
        /* <DEDUP_REMOVED lines=8> */
[----:B------:R-:W-:Y:S01]  /*8e80*/  FFMA R30, R41, R71, R30 ;  /* 0x00000047291e7223 */ /* 0x000fe2000000001e */
[----:B------:R-:W-:Y:S01]  /*8e90*/  F2FP.BF16.F32.PACK_AB R115, R27, R22 ;  /* 0x000000161b73723e */ /* 0x000fe200000010ff */
[----:B------:R-:W-:Y:S01]  /*8ea0*/  FFMA R35, R41, R72, R35 ;  /* 0x0000004829237223 */ /* 0x000fe20000000023 */
[----:B------:R-:W-:Y:S02]  /*8eb0*/  F2FP.BF16.F32.PACK_AB R116, R25, R24 ;  /* 0x000000181974723e */ /* 0x000fe400000010ff */
[----:B------:R-:W-:Y:S01]  /*8ec0*/  F2FP.BF16.F32.PACK_AB R117, R31, R26 ;  /* 0x0000001a1f75723e */ /* 0x000fe200000010ff */
[----:B------:R1:W-:Y:S01]  /*8ed0*/  STS.128 [R110+0x20], R112 ;  /* 0x000020706e007388 */ /* 0x0003e20000000c00 */
        /* <DEDUP_REMOVED lines=12> */
[----:B------:R-:W-:Y:S02]  /*8fa0*/  UIADD3 UR40, UPT, UPT, UR51, 0x200, UR4 ;  /* 0x0000020033287890 */ /* 0x000fe4000fffe004 */
[----:B------:R-:W-:Y:S02]  /*8fb0*/  UIADD3 UR41, UPT, UPT, UR52, 0x20, URZ ;  /* 0x0000002034297890 */ /* 0x000fe4000fffe0ff */
[----:B--2---:R-:W-:Y:S04]  /*8fc0*/  UIADD3 UR6, UP0, UPT, UR8, 0x780, URZ ;  /* 0x0000078008067890 */ /* 0x004fe8000ff1e0ff */
[----:B------:R-:W-:Y:S09]  /*8fd0*/  UIADD3.X UR7, UPT, UPT, URZ, UR9, URZ, UP0, !UPT ;  /* 0x00000009ff077290 */ /* 0x000ff200087fe4ff */
[----:B------:R2:W-:Y:S02]  /*8fe0*/  UTMASTG.5D [UR40], [UR6] ;  /* 0x00000028060073b5 */ /* 0x0005e40008020000 */
[----:B--2---:R0:W-:Y:S02]  /*8ff0*/  UTMACMDFLUSH ;  /* 0x00000000000079b7 */ /* 0x0041e40000000000 */
.L_x_111:
[----:B------:R-:W-:Y:S05]  /*9000*/  BSYNC.RECONVERGENT B0 ;  /* 0x0000000000007941 */ /* 0x000fea0003800200 */
.L_x_110:
[----:B------:R-:W-:Y:S01]  /*9010*/  MOV R0, UR49 ;  /* 0x0000003100007c02 */ /* 0x000fe20008000f00 */
[----:B------:R-:W-:Y:S01]  /*9020*/  UIADD3 UR4, UPT, UPT, UR50, 0x1, URZ ;  /* 0x0000000132047890 */ /* 0x000fe2000fffe0ff */
[----:B------:R-:W-:Y:S05]  /*9030*/  BSSY.RECONVERGENT B0, `(.L_x_112) ;  /* 0x0000005000007945 */ /* 0x000fea0003800200 */
[----:B------:R-:W-:Y:S02]  /*9040*/  MOV R2, UR4 ;  /* 0x0000000400027c02 */ /* 0x000fe40008000f00 */
[----:B------:R-:W-:Y:S01]  /*9050*/  MOV R46, UR4 ;  /* 0x00000004002e7c02 */ /* 0x000fe20008000f00 */
[----:B------:R-:W-:Y:S05]  /*9060*/  @P0 BRA `(.L_x_113) ;  /* 0x0000000000040947 */ /* 0x000fea0003800000 */
[----:B------:R-:W-:Y:S04]  /*9070*/  DEPBAR.LE SB0, 0x1 ;  /* 0x000080400000791a */ /* 0x000fe80000000000 */
.L_x_113:
[----:B------:R-:W-:Y:S05]  /*9080*/  BSYNC.RECONVERGENT B0 ;  /* 0x0000000000007941 */ /* 0x000fea0003800200 */
.L_x_112:
[----:B------:R-:W-:Y:S01]  /*9090*/  BAR.SYNC.DEFER_BLOCKING 0x1, 0x80 ;  /* 0x0042000000007b1d */ /* 0x000fe20000010000 */
[----:B------:R-:W-:Y:S01]  /*90a0*/  ISETP.NE.AND P0, PT, R2, 0x3, PT ;  /* 0x000000030200780c */ /* 0x000fe20003f05270 */
[----:B------:R-:W-:Y:S01]  /*90b0*/  UISETP.NE.AND UP0, UPT, UR54, -0x2, UPT ;  /* 0xfffffffe3600788c */ /* 0x000fe2000bf05270 */
[----:B------:R-:W-:Y:S02]  /*90c0*/  ISETP.NE.AND P2, PT, R98, RZ, PT ;  /* 0x000000ff6200720c */ /* 0x000fe40003f45270 */
[----:B------:R-:W-:Y:S01]  /*90d0*/  ISETP.EQ.XOR P1, PT, R0, 0x3, !P0 ;  /* 0x000000030000780c */ /* 0x000fe20004722a70 */
[----:B------:R-:W-:Y:S01]  /*90e0*/  VIADD R0, R36, 0x1 ;  /* 0x0000000124007836 */ /* 0x000fe20000000000 */
[----:B------:R-:W-:Y:S02]  /*90f0*/  SEL R46, R46, RZ, P0 ;  /* 0x000000ff2e2e7207 */ /* 0x000fe40000000000 */
[----:B------:R-:W-:Y:S04]  /*9100*/  SEL R3, RZ, 0x1, !P1 ;  /* 0x00000001ff037807 */ /* 0x000fe80004800000 */
[----:B------:R-:W-:Y:S01]  /*9110*/  LOP3.LUT R92, R92, R3, RZ, 0x3c, !PT ;  /* 0x000000035c5c7212 */ /* 0x000fe200078e3cff */
[----:B------:R-:W-:Y:S06]  /*9120*/  BRA.U !UP0, `(.L_x_114) ;  /* 0x0000000108307547 */ /* 0x000fec000b800000 */
        /* <DEDUP_REMOVED lines=12> */
.L_x_114:
[----:B------:R-:W-:Y:S01]  /*91f0*/  R2UR UR5, R88 ;  /* 0x00000000580572ca */ /* 0x000fe200000e0000 */
[----:B------:R-:W-:Y:S01]  /*9200*/  UIADD3 UR54, UPT, UPT, UR54, 0x2, URZ ;  /* 0x0000000236367890 */ /* 0x000fe2000fffe0ff */
[----:B------:R-:W-:Y:S01]  /*9210*/  R2UR UR4, R89 ;  /* 0x00000000590472ca */ /* 0x000fe200000e0000 */
[----:B------:R-:W-:Y:S01]  /*9220*/  IMAD.MOV.U32 R17, RZ, RZ, R101 ;  /* 0x000000ffff117224 */ /* 0x000fe200078e0065 */
[----:B------:R-:W-:Y:S02]  /*9230*/  LOP3.LUT P0, RZ, R82, 0x1, RZ, 0xc0, !PT ;  /* 0x0000000152ff7812 */ /* 0x000fe4000780c0ff */
[----:B------:R-:W-:Y:S02]  /*9240*/  ISETP.NE.AND P1, PT, R0, 0x2, PT ;  /* 0x000000020000780c */ /* 0x000fe40003f25270 */
[----:B------:R-:W-:Y:S02]  /*9250*/  LOP3.LUT R90, R90, 0x1, RZ, 0x3c, !PT ;  /* 0x000000015a5a7812 */ /* 0x000fe400078e3cff */
[----:B--2---:R-:W-:Y:S02]  /*9260*/  SEL R2, RZ, 0x1, P1 ;  /* 0x00000001ff027807 */ /* 0x004fe40000800000 */
[----:B------:R-:W-:Y:S01]  /*9270*/  SEL R36, R0, RZ, P1 ;  /* 0x000000ff00247207 */ /* 0x000fe20000800000 */
[----:B------:R-:W-:Y:S01]  /*9280*/  UIADD3 UR22, UPT, UPT, UR36, UR5, URZ ;  /* 0x0000000524167290 */ /* 0x000fe2000fffe0ff */
[----:B------:R-:W-:Y:S01]  /*9290*/  LOP3.LUT R91, R91, R2, RZ, 0x3c, !PT ;  /* 0x000000025b5b7212 */ /* 0x000fe200078e3cff */
[----:B------:R-:W-:Y:S02]  /*92a0*/  UIADD3 UR28, UPT, UPT, UR37, UR4, URZ ;  /* 0x00000004251c7290 */ /* 0x000fe4000fffe0ff */
[----:B------:R-:W-:Y:S10]  /*92b0*/  @P0 BRA `(.L_x_115) ;  /* 0xffffffd0003c0947 */ /* 0x000ff4000383ffff */
[----:B------:R-:W-:Y:S05]  /*92c0*/  @!P2 BRA `(.L_x_116) ;  /* 0x000000000048a947 */ /* 0x000fea0003800000 */
[----:B------:R-:W2:Y:S02]  /*92d0*/  LDCU.64 UR4, c[0x0][0x990] ;  /* 0x00013200ff0477ac */ /* 0x000ea40008000a00 */
[----:B--2---:R-:W-:-:S04]  /*92e0*/  UISETP.NE.U32.AND UP0, UPT, UR4, URZ, UPT ;  /* 0x000000ff0400728c */ /* 0x004fc8000bf05070 */
[----:B------:R-:W-:-:S09]  /*92f0*/  UISETP.NE.AND.EX UP0, UPT, UR5, URZ, UPT, UP0 ;  /* 0x000000ff0500728c */ /* 0x000fd2000bf05300 */
[----:B------:R-:W-:Y:S05]  /*9300*/  BRA.U UP0, `(.L_x_117) ;  /* 0x00000001000c7547 */ /* 0x000fea000b800000 */
[----:B------:R-:W-:-:S13]  /*9310*/  FSETP.NEU.AND P0, PT, R41, RZ, PT ;  /* 0x000000ff2900720b */ /* 0x000fda0003f0d000 */
[----:B------:R-:W-:Y:S05]  /*9320*/  @!P0 EXIT ;  /* 0x000000000000894d */ /* 0x000fea0003800000 */
[----:B------:R-:W-:Y:S05]  /*9330*/  BRA `(.L_x_116) ;  /* 0x00000000002c7947 */ /* 0x000fea0003800000 */
.L_x_117:
[----:B------:R-:W-:Y:S01]  /*9340*/  ISETP.NE.AND P0, PT, R108, RZ, PT ;  /* 0x000000ff6c00720c */ /* 0x000fe20003f05270 */
[----:B------:R-:W-:-:S12]  /*9350*/  BSSY.RECONVERGENT B0, `(.L_x_116) ;  /* 0x0000009000007945 */ /* 0x000fd80003800200 */
[----:B------:R-:W-:Y:S05]  /*9360*/  @P0 BRA `(.L_x_118) ;  /* 0x0000000000140947 */ /* 0x000fea0003800000 */
[----:B------:R-:W2:Y:S02]  /*9370*/  LDCU.64 UR4, c[0x0][0x988] ;  /* 0x00013100ff0477ac */ /* 0x000ea40008000a00 */
[----:B--2---:R-:W-:-:S04]  /*9380*/  ISETP.NE.U32.AND P0, PT, RZ, UR4, PT ;  /* 0x00000004ff007c0c */ /* 0x004fc8000bf05070 */
[----:B------:R-:W-:-:S13]  /*9390*/  ISETP.NE.AND.EX P0, PT, RZ, UR5, PT, P0 ;  /* 0x00000005ff007c0c */ /* 0x000fda000bf05300 */
[----:B------:R-:W-:Y:S05]  /*93a0*/  @!P0 EXIT ;  /* 0x000000000000894d */ /* 0x000fea0003800000 */
[----:B------:R-:W-:Y:S05]  /*93b0*/  BRA `(.L_x_119) ;  /* 0x0000000000087947 */ /* 0x000fea0003800000 */
.L_x_118:
[----:B------:R-:W-:-:S13]  /*93c0*/  FSETP.NEU.AND P0, PT, R41, RZ, PT ;  /* 0x000000ff2900720b */ /* 0x000fda0003f0d000 */
[----:B------:R-:W-:Y:S05]  /*93d0*/  @!P0 EXIT ;  /* 0x000000000000894d */ /* 0x000fea0003800000 */
.L_x_119:
[----:B------:R-:W-:Y:S05]  /*93e0*/  BSYNC.RECONVERGENT B0 ;  /* 0x0000000000007941 */ /* 0x000fea0003800200 */
.L_x_116:
[----:B------:R-:W2:Y:S01]  /*93f0*/  S2UR UR5, SR_CgaCtaId ;  /* 0x00000000000579c3 */ /* 0x000ea20000008800 */
[----:B------:R-:W-:Y:S01]  /*9400*/  ULEA UR4, UR55, UR51, 0x3 ;  /* 0x0000003337047291 */ /* 0x000fe2000f8e18ff */
[----:B------:R-:W-:-:S04]  /*9410*/  DEPBAR.LE SB0, 0x0 ;  /* 0x000080000000791a */ /* 0x000fc80000000000 */
[----:B------:R-:W-:-:S04]  /*9420*/  UIADD3 UR4, UPT, UPT, UR4, 0x118, URZ ;  /* 0x0000011804047890 */ /* 0x000fc8000fffe0ff */
[----:B--2---:R-:W-:-:S09]  /*9430*/  UPRMT UR4, UR5, 0x654, UR4 ;  /* 0x0000065405047896 */ /* 0x004fd20008000004 */
[----:B------:R-:W-:Y:S01]  /*9440*/  SYNCS.ARRIVE.TRANS64.RED.A1T0 RZ, [UR4], RZ ;  /* 0x000000ffffff79a7 */ /* 0x000fe20008100404 */
[----:B------:R-:W-:Y:S05]  /*9450*/  EXIT ;  /* 0x000000000000794d */ /* 0x000fea0003800000 */
.L_x_20:
[----:B------:R-:W-:Y:S07]  /*9460*/  MOV R0, UR41 ;  /* 0x0000002900007c02 */ /* 0x000fee0008000f00 */
.L_x_120:
[----:B--2---:R2:W3:Y:S02]  /*9470*/  SYNCS.PHASECHK.TRANS64.TRYWAIT P0, [R0+URZ+0x80], R5 ;  /* 0x00008005000075a7 */ /* 0x0044e400080011ff */
[----:B---3--:R-:W-:Y:S05]  /*9480*/  @!P0 NANOSLEEP.SYNCS 0x989680 ;  /* 0x009896800000895d */ /* 0x008fea0003900000 */
[----:B------:R-:W3:Y:S02]  /*9490*/  @!P0 SYNCS.PHASECHK.TRANS64 P0, [R0+URZ+0x80], R5 ;  /* 0x00008005000085a7 */ /* 0x000ee400080010ff */
[----:B---3--:R-:W-:Y:S05]  /*94a0*/  @!P0 BRA `(.L_x_120) ;  /* 0xfffffffc00f08947 */ /* 0x008fea000383ffff */
[----:B------:R-:W-:Y:S05]  /*94b0*/  BRA `(.L_x_19) ;  /* 0xffffff8800987947 */ /* 0x000fea000383ffff */
.L_x_26:
[----:B------:R-:W-:Y:S07]  /*94c0*/  MOV R0, UR33 ;  /* 0x0000002100007c02 */ /* 0x000fee0008000f00 */
.L_x_121:
[----:B-1----:R1:W2:Y:S02]  /*94d0*/  SYNCS.PHASECHK.TRANS64.TRYWAIT P0, [R0+URZ+0x80], R5 ;  /* 0x00008005000075a7 */ /* 0x0022a400080011ff */
[----:B--2---:R-:W-:Y:S05]  /*94e0*/  @!P0 NANOSLEEP.SYNCS 0x989680 ;  /* 0x009896800000895d */ /* 0x004fea0003900000 */
[----:B------:R-:W2:Y:S02]  /*94f0*/  @!P0 SYNCS.PHASECHK.TRANS64 P0, [R0+URZ+0x80], R5 ;  /* 0x00008005000085a7 */ /* 0x000ea400080010ff */
[----:B--2---:R-:W-:Y:S05]  /*9500*/  @!P0 BRA `(.L_x_121) ;  /* 0xfffffffc00f08947 */ /* 0x004fea000383ffff */
[----:B------:R-:W-:Y:S05]  /*9510*/  BRA `(.L_x_25) ;  /* 0xffffff9000087947 */ /* 0x000fea000383ffff */
.L_x_30:
[----:B-1----:R-:W-:-:S07]  /*9520*/  MOV R0, UR37 ;  /* 0x0000002500007c02 */ /* 0x002fce0008000f00 */
.L_x_122:
[----:B-1----:R1:W2:Y:S02]  /*9530*/  SYNCS.PHASECHK.TRANS64.TRYWAIT P0, [R0+URZ+0x140], R3 ;  /* 0x00014003000075a7 */ /* 0x0022a400080011ff */
[----:B--2---:R-:W-:Y:S05]  /*9540*/  @!P0 NANOSLEEP.SYNCS 0x989680 ;  /* 0x009896800000895d */ /* 0x004fea0003900000 */
[----:B------:R-:W2:Y:S02]  /*9550*/  @!P0 SYNCS.PHASECHK.TRANS64 P0, [R0+URZ+0x140], R3 ;  /* 0x00014003000085a7 */ /* 0x000ea400080010ff */
[----:B--2---:R-:W-:Y:S05]  /*9560*/  @!P0 BRA `(.L_x_122) ;  /* 0xfffffffc00f08947 */ /* 0x004fea000383ffff */
[----:B------:R-:W-:Y:S05]  /*9570*/  BRA `(.L_x_123) ;  /* 0xffffff9000f87947 */ /* 0x000fea000383ffff */
.L_x_34:
[----:B------:R-:W-:-:S07]  /*9580*/  MOV R0, UR4 ;  /* 0x0000000400007c02 */ /* 0x000fce0008000f00 */
.L_x_124:
[----:B-1----:R1:W2:Y:S02]  /*9590*/  SYNCS.PHASECHK.TRANS64.TRYWAIT P0, [R0+URZ], R3 ;  /* 0x00000003000075a7 */ /* 0x0022a400080011ff */
[----:B--2---:R-:W-:Y:S05]  /*95a0*/  @!P0 NANOSLEEP.SYNCS 0x989680 ;  /* 0x009896800000895d */ /* 0x004fea0003900000 */
[----:B------:R-:W2:Y:S02]  /*95b0*/  @!P0 SYNCS.PHASECHK.TRANS64 P0, [R0+URZ], R3 ;  /* 0x00000003000085a7 */ /* 0x000ea400080010ff */
[----:B--2---:R-:W-:Y:S05]  /*95c0*/  @!P0 BRA `(.L_x_124) ;  /* 0xfffffffc00f08947 */ /* 0x004fea000383ffff */
[----:B------:R-:W-:Y:S05]  /*95d0*/  BRA `(.L_x_125) ;  /* 0xffffff98008c7947 */ /* 0x000fea000383ffff */
.L_x_35:
[----:B------:R-:W-:-:S07]  /*95e0*/  MOV R0, UR5 ;  /* 0x0000000500007c02 */ /* 0x000fce0008000f00 */
.L_x_126:
[----:B-1----:R1:W2:Y:S02]  /*95f0*/  SYNCS.PHASECHK.TRANS64.TRYWAIT P0, [R0+URZ], R3 ;  /* 0x00000003000075a7 */ /* 0x0022a400080011ff */
[----:B--2---:R-:W-:Y:S05]  /*9600*/  @!P0 NANOSLEEP.SYNCS 0x989680 ;  /* 0x009896800000895d */ /* 0x004fea0003900000 */
[----:B------:R-:W2:Y:S02]  /*9610*/  @!P0 SYNCS.PHASECHK.TRANS64 P0, [R0+URZ], R3 ;  /* 0x00000003000085a7 */ /* 0x000ea400080010ff */
[----:B--2---:R-:W-:Y:S05]  /*9620*/  @!P0 BRA `(.L_x_126) ;  /* 0xfffffffc00f08947 */ /* 0x004fea000383ffff */
[----:B------:R-:W-:Y:S05]  /*9630*/  BRA `(.L_x_127) ;  /* 0xffffff98009c7947 */ /* 0x000fea000383ffff */
.L_x_36:
[----:B------:R-:W-:-:S07]  /*9640*/  MOV R0, UR5 ;  /* 0x0000000500007c02 */ /* 0x000fce0008000f00 */
.L_x_128:
[----:B-1----:R1:W2:Y:S02]  /*9650*/  SYNCS.PHASECHK.TRANS64.TRYWAIT P0, [R0+URZ], R3 ;  /* 0x00000003000075a7 */ /* 0x0022a400080011ff */
[----:B--2---:R-:W-:Y:S05]  /*9660*/  @!P0 NANOSLEEP.SYNCS 0x989680 ;  /* 0x009896800000895d */ /* 0x004fea0003900000 */
[----:B------:R-:W2:Y:S02]  /*9670*/  @!P0 SYNCS.PHASECHK.TRANS64 P0, [R0+URZ], R3 ;  /* 0x00000003000085a7 */ /* 0x000ea400080010ff */
[----:B--2---:R-:W-:Y:S05]  /*9680*/  @!P0 BRA `(.L_x_128) ;  /* 0xfffffffc00f08947 */ /* 0x004fea000383ffff */
[----:B------:R-:W-:Y:S05]  /*9690*/  BRA `(.L_x_129) ;  /* 0xffffff9800ac7947 */ /* 0x000fea000383ffff */
.L_x_37:
[----:B------:R-:W-:-:S07]  /*96a0*/  MOV R0, UR5 ;  /* 0x0000000500007c02 */ /* 0x000fce0008000f00 */
.L_x_130:
[----:B-1----:R1:W2:Y:S02]  /*96b0*/  SYNCS.PHASECHK.TRANS64.TRYWAIT P0, [R0+URZ], R3 ;  /* 0x00000003000075a7 */ /* 0x0022a400080011ff */
[----:B--2---:R-:W-:Y:S05]  /*96c0*/  @!P0 NANOSLEEP.SYNCS 0x989680 ;  /* 0x009896800000895d */ /* 0x004fea0003900000 */
[----:B------:R-:W2:Y:S02]  /*96d0*/  @!P0 SYNCS.PHASECHK.TRANS64 P0, [R0+URZ], R3 ;  /* 0x00000003000085a7 */ /* 0x000ea400080010ff */
[----:B--2---:R-:W-:Y:S05]  /*96e0*/  @!P0 BRA `(.L_x_130) ;  /* 0xfffffffc00f08947 */ /* 0x004fea000383ffff */
[----:B------:R-:W-:Y:S05]  /*96f0*/  BRA `(.L_x_131) ;  /* 0xffffff9800bc7947 */ /* 0x000fea000383ffff */
.L_x_38:
[----:B------:R-:W-:-:S07]  /*9700*/  MOV R0, UR5 ;  /* 0x0000000500007c02 */ /* 0x000fce0008000f00 */
.L_x_132:
[----:B-1----:R1:W2:Y:S02]  /*9710*/  SYNCS.PHASECHK.TRANS64.TRYWAIT P0, [R0+URZ], R3 ;  /* 0x00000003000075a7 */ /* 0x0022a400080011ff */
[----:B--2---:R-:W-:Y:S05]  /*9720*/  @!P0 NANOSLEEP.SYNCS 0x989680 ;  /* 0x009896800000895d */ /* 0x004fea0003900000 */
[----:B------:R-:W2:Y:S02]  /*9730*/  @!P0 SYNCS.PHASECHK.TRANS64 P0, [R0+URZ], R3 ;  /* 0x00000003000085a7 */ /* 0x000ea400080010ff */
[----:B--2---:R-:W-:Y:S05]  /*9740*/  @!P0 BRA `(.L_x_132) ;  /* 0xfffffffc00f08947 */ /* 0x004fea000383ffff */
[----:B------:R-:W-:Y:S05]  /*9750*/  BRA `(.L_x_133) ;  /* 0xffffff9800cc7947 */ /* 0x000fea000383ffff */
.L_x_39:
[----:B------:R-:W-:-:S07]  /*9760*/  MOV R0, UR5 ;  /* 0x0000000500007c02 */ /* 0x000fce0008000f00 */
.L_x_134:
[----:B-1----:R1:W2:Y:S02]  /*9770*/  SYNCS.PHASECHK.TRANS64.TRYWAIT P0, [R0+URZ], R3 ;  /* 0x00000003000075a7 */ /* 0x0022a400080011ff */
[----:B--2---:R-:W-:Y:S05]  /*9780*/  @!P0 NANOSLEEP.SYNCS 0x989680 ;  /* 0x009896800000895d */ /* 0x004fea0003900000 */
[----:B------:R-:W2:Y:S02]  /*9790*/  @!P0 SYNCS.PHASECHK.TRANS64 P0, [R0+URZ], R3 ;  /* 0x00000003000085a7 */ /* 0x000ea400080010ff */
[----:B--2---:R-:W-:Y:S05]  /*97a0*/  @!P0 BRA `(.L_x_134) ;  /* 0xfffffffc00f08947 */ /* 0x004fea000383ffff */
[----:B------:R-:W-:Y:S05]  /*97b0*/  BRA `(.L_x_135) ;  /* 0xffffff9800dc7947 */ /* 0x000fea000383ffff */
.L_x_40:
[----:B------:R-:W-:-:S07]  /*97c0*/  MOV R0, UR5 ;  /* 0x0000000500007c02 */ /* 0x000fce0008000f00 */
.L_x_136:
[----:B-1----:R1:W2:Y:S02]  /*97d0*/  SYNCS.PHASECHK.TRANS64.TRYWAIT P0, [R0+URZ], R3 ;  /* 0x00000003000075a7 */ /* 0x0022a400080011ff */
[----:B--2---:R-:W-:Y:S05]  /*97e0*/  @!P0 NANOSLEEP.SYNCS 0x989680 ;  /* 0x009896800000895d */ /* 0x004fea0003900000 */
[----:B------:R-:W2:Y:S02]  /*97f0*/  @!P0 SYNCS.PHASECHK.TRANS64 P0, [R0+URZ], R3 ;  /* 0x00000003000085a7 */ /* 0x000ea400080010ff */
[----:B--2---:R-:W-:Y:S05]  /*9800*/  @!P0 BRA `(.L_x_136) ;  /* 0xfffffffc00f08947 */ /* 0x004fea000383ffff */
[----:B------:R-:W-:Y:S05]  /*9810*/  BRA `(.L_x_137) ;  /* 0xffffff9800ec7947 */ /* 0x000fea000383ffff */
.L_x_41:
[----:B------:R-:W-:-:S07]  /*9820*/  MOV R0, UR5 ;  /* 0x0000000500007c02 */ /* 0x000fce0008000f00 */
.L_x_138:
[----:B-1----:R1:W2:Y:S02]  /*9830*/  SYNCS.PHASECHK.TRANS64.TRYWAIT P0, [R0+URZ], R3 ;  /* 0x00000003000075a7 */ /* 0x0022a400080011ff */
[----:B--2---:R-:W-:Y:S05]  /*9840*/  @!P0 NANOSLEEP.SYNCS 0x989680 ;  /* 0x009896800000895d */ /* 0x004fea0003900000 */
[----:B------:R-:W2:Y:S02]  /*9850*/  @!P0 SYNCS.PHASECHK.TRANS64 P0, [R0+URZ], R3 ;  /* 0x00000003000085a7 */ /* 0x000ea400080010ff */
[----:B--2---:R-:W-:Y:S05]  /*9860*/  @!P0 BRA `(.L_x_138) ;  /* 0xfffffffc00f08947 */ /* 0x004fea000383ffff */
[----:B------:R-:W-:Y:S05]  /*9870*/  BRA `(.L_x_139) ;  /* 0xffffff9800fc7947 */ /* 0x000fea000383ffff */
.L_x_42:
[----:B------:R-:W-:-:S07]  /*9880*/  MOV R0, UR5 ;  /* 0x0000000500007c02 */ /* 0x000fce0008000f00 */
.L_x_140:
[----:B-1----:R1:W2:Y:S02]  /*9890*/  SYNCS.PHASECHK.TRANS64.TRYWAIT P0, [R0+URZ], R3 ;  /* 0x00000003000075a7 */ /* 0x0022a400080011ff */
[----:B--2---:R-:W-:Y:S05]  /*98a0*/  @!P0 NANOSLEEP.SYNCS 0x989680 ;  /* 0x009896800000895d */ /* 0x004fea0003900000 */
[----:B------:R-:W2:Y:S02]  /*98b0*/  @!P0 SYNCS.PHASECHK.TRANS64 P0, [R0+URZ], R3 ;  /* 0x00000003000085a7 */ /* 0x000ea400080010ff */
[----:B--2---:R-:W-:Y:S05]  /*98c0*/  @!P0 BRA `(.L_x_140) ;  /* 0xfffffffc00f08947 */ /* 0x004fea000383ffff */
[----:B------:R-:W-:Y:S05]  /*98d0*/  BRA `(.L_x_141) ;  /* 0xffffff9c000c7947 */ /* 0x000fea000383ffff */
.L_x_43:
[----:B------:R-:W-:-:S07]  /*98e0*/  MOV R0, UR5 ;  /* 0x0000000500007c02 */ /* 0x000fce0008000f00 */
.L_x_142:
[----:B-1----:R1:W2:Y:S02]  /*98f0*/  SYNCS.PHASECHK.TRANS64.TRYWAIT P0, [R0+URZ], R3 ;  /* 0x00000003000075a7 */ /* 0x0022a400080011ff */
[----:B--2---:R-:W-:Y:S05]  /*9900*/  @!P0 NANOSLEEP.SYNCS 0x989680 ;  /* 0x009896800000895d */ /* 0x004fea0003900000 */
[----:B------:R-:W2:Y:S02]  /*9910*/  @!P0 SYNCS.PHASECHK.TRANS64 P0, [R0+URZ], R3 ;  /* 0x00000003000085a7 */ /* 0x000ea400080010ff */
[----:B--2---:R-:W-:Y:S05]  /*9920*/  @!P0 BRA `(.L_x_142) ;  /* 0xfffffffc00f08947 */ /* 0x004fea000383ffff */
[----:B------:R-:W-:Y:S05]  /*9930*/  BRA `(.L_x_143) ;  /* 0xffffff9c001c7947 */ /* 0x000fea000383ffff */
.L_x_44:
[----:B------:R-:W-:-:S07]  /*9940*/  MOV R0, UR5 ;  /* 0x0000000500007c02 */ /* 0x000fce0008000f00 */
.L_x_144:
[----:B-1----:R1:W2:Y:S02]  /*9950*/  SYNCS.PHASECHK.TRANS64.TRYWAIT P0, [R0+URZ], R3 ;  /* 0x00000003000075a7 */ /* 0x0022a400080011ff */
[----:B--2---:R-:W-:Y:S05]  /*9960*/  @!P0 NANOSLEEP.SYNCS 0x989680 ;  /* 0x009896800000895d */ /* 0x004fea0003900000 */
[----:B------:R-:W2:Y:S02]  /*9970*/  @!P0 SYNCS.PHASECHK.TRANS64 P0, [R0+URZ], R3 ;  /* 0x00000003000085a7 */ /* 0x000ea400080010ff */
[----:B--2---:R-:W-:Y:S05]  /*9980*/  @!P0 BRA `(.L_x_144) ;  /* 0xfffffffc00f08947 */ /* 0x004fea000383ffff */
[----:B------:R-:W-:Y:S05]  /*9990*/  BRA `(.L_x_145) ;  /* 0xffffff9c002c7947 */ /* 0x000fea000383ffff */
.L_x_45:
[----:B------:R-:W-:-:S07]  /*99a0*/  MOV R0, UR5 ;  /* 0x0000000500007c02 */ /* 0x000fce0008000f00 */
.L_x_146:
[----:B-1----:R1:W2:Y:S02]  /*99b0*/  SYNCS.PHASECHK.TRANS64.TRYWAIT P0, [R0+URZ], R3 ;  /* 0x00000003000075a7 */ /* 0x0022a400080011ff */
[----:B--2---:R-:W-:Y:S05]  /*99c0*/  @!P0 NANOSLEEP.SYNCS 0x989680 ;  /* 0x009896800000895d */ /* 0x004fea0003900000 */
[----:B------:R-:W2:Y:S02]  /*99d0*/  @!P0 SYNCS.PHASECHK.TRANS64 P0, [R0+URZ], R3 ;  /* 0x00000003000085a7 */ /* 0x000ea400080010ff */
[----:B--2---:R-:W-:Y:S05]  /*99e0*/  @!P0 BRA `(.L_x_146) ;  /* 0xfffffffc00f08947 */ /* 0x004fea000383ffff */
[----:B------:R-:W-:Y:S05]  /*99f0*/  BRA `(.L_x_147) ;  /* 0xffffff9c003c7947 */ /* 0x000fea000383ffff */
.L_x_46:
[----:B------:R-:W-:-:S07]  /*9a00*/  MOV R0, UR5 ;  /* 0x0000000500007c02 */ /* 0x000fce0008000f00 */
.L_x_148:
[----:B-1----:R1:W2:Y:S02]  /*9a10*/  SYNCS.PHASECHK.TRANS64.TRYWAIT P0, [R0+URZ], R3 ;  /* 0x00000003000075a7 */ /* 0x0022a400080011ff */
[----:B--2---:R-:W-:Y:S05]  /*9a20*/  @!P0 NANOSLEEP.SYNCS 0x989680 ;  /* 0x009896800000895d */ /* 0x004fea0003900000 */
[----:B------:R-:W2:Y:S02]  /*9a30*/  @!P0 SYNCS.PHASECHK.TRANS64 P0, [R0+URZ], R3 ;  /* 0x00000003000085a7 */ /* 0x000ea400080010ff */
[----:B--2---:R-:W-:Y:S05]  /*9a40*/  @!P0 BRA `(.L_x_148) ;  /* 0xfffffffc00f08947 */ /* 0x004fea000383ffff */
[----:B------:R-:W-:Y:S05]  /*9a50*/  BRA `(.L_x_149) ;  /* 0xffffff9c004c7947 */ /* 0x000fea000383ffff */
.L_x_47:
[----:B------:R-:W-:-:S07]  /*9a60*/  MOV R0, UR5 ;  /* 0x0000000500007c02 */ /* 0x000fce0008000f00 */
.L_x_150:
[----:B-1----:R1:W2:Y:S02]  /*9a70*/  SYNCS.PHASECHK.TRANS64.TRYWAIT P0, [R0+URZ], R3 ;  /* 0x00000003000075a7 */ /* 0x0022a400080011ff */
[----:B--2---:R-:W-:Y:S05]  /*9a80*/  @!P0 NANOSLEEP.SYNCS 0x989680 ;  /* 0x009896800000895d */ /* 0x004fea0003900000 */
[----:B------:R-:W2:Y:S02]  /*9a90*/  @!P0 SYNCS.PHASECHK.TRANS64 P0, [R0+URZ], R3 ;  /* 0x00000003000085a7 */ /* 0x000ea400080010ff */
[----:B--2---:R-:W-:Y:S05]  /*9aa0*/  @!P0 BRA `(.L_x_150) ;  /* 0xfffffffc00f08947 */ /* 0x004fea000383ffff */
[----:B------:R-:W-:Y:S05]  /*9ab0*/  BRA `(.L_x_151) ;  /* 0xffffff9c005c7947 */ /* 0x000fea000383ffff */
.L_x_48:
[----:B------:R-:W-:-:S07]  /*9ac0*/  MOV R0, UR5 ;  /* 0x0000000500007c02 */ /* 0x000fce0008000f00 */
.L_x_152:
[----:B-1----:R1:W2:Y:S02]  /*9ad0*/  SYNCS.PHASECHK.TRANS64.TRYWAIT P0, [R0+URZ], R3 ;  /* 0x00000003000075a7 */ /* 0x0022a400080011ff */
[----:B--2---:R-:W-:Y:S05]  /*9ae0*/  @!P0 NANOSLEEP.SYNCS 0x989680 ;  /* 0x009896800000895d */ /* 0x004fea0003900000 */
[----:B------:R-:W2:Y:S02]  /*9af0*/  @!P0 SYNCS.PHASECHK.TRANS64 P0, [R0+URZ], R3 ;  /* 0x00000003000085a7 */ /* 0x000ea400080010ff */
[----:B--2---:R-:W-:Y:S05]  /*9b00*/  @!P0 BRA `(.L_x_152) ;  /* 0xfffffffc00f08947 */ /* 0x004fea000383ffff */
[----:B------:R-:W-:Y:S05]  /*9b10*/  BRA `(.L_x_153) ;  /* 0xffffff9c006c7947 */ /* 0x000fea000383ffff */
.L_x_51:
[----:B------:R-:W-:-:S07]  /*9b20*/  MOV R4, UR4 ;  /* 0x0000000400047c02 */ /* 0x000fce0008000f00 */
.L_x_154:
[----:B--2---:R2:W3:Y:S02]  /*9b30*/  SYNCS.PHASECHK.TRANS64.TRYWAIT P1, [R4+URZ+0x148], R7 ;  /* 0x00014807040075a7 */ /* 0x0044e400080211ff */
[----:B---3--:R-:W-:Y:S05]  /*9b40*/  @!P1 NANOSLEEP.SYNCS 0x989680 ;  /* 0x009896800000995d */ /* 0x008fea0003900000 */
[----:B------:R-:W3:Y:S02]  /*9b50*/  @!P1 SYNCS.PHASECHK.TRANS64 P1, [R4+URZ+0x148], R7 ;  /* 0x00014807040095a7 */ /* 0x000ee400080210ff */
[----:B---3--:R-:W-:Y:S05]  /*9b60*/  @!P1 BRA `(.L_x_154) ;  /* 0xfffffffc00f09947 */ /* 0x008fea000383ffff */
[----:B------:R-:W-:Y:S05]  /*9b70*/  BRA `(.L_x_155) ;  /* 0xffffff9c00dc7947 */ /* 0x000fea000383ffff */
.L_x_52:
[----:B--2---:R-:W-:-:S07]  /*9b80*/  MOV R4, UR4 ;  /* 0x0000000400047c02 */ /* 0x004fce0008000f00 */
.L_x_156:
[----:B--2---:R2:W3:Y:S02]  /*9b90*/  SYNCS.PHASECHK.TRANS64.TRYWAIT P1, [R4+URZ+0x140], R5 ;  /* 0x00014005040075a7 */ /* 0x0044e400080211ff */
[----:B---3--:R-:W-:Y:S05]  /*9ba0*/  @!P1 NANOSLEEP.SYNCS 0x989680 ;  /* 0x009896800000995d */ /* 0x008fea0003900000 */
[----:B------:R-:W3:Y:S02]  /*9bb0*/  @!P1 SYNCS.PHASECHK.TRANS64 P1, [R4+URZ+0x140], R5 ;  /* 0x00014005040095a7 */ /* 0x000ee400080210ff */
[----:B---3--:R-:W-:Y:S05]  /*9bc0*/  @!P1 BRA `(.L_x_156) ;  /* 0xfffffffc00f09947 */ /* 0x008fea000383ffff */
[----:B------:R-:W-:Y:S05]  /*9bd0*/  BRA `(.L_x_157) ;  /* 0xffffff9c00e47947 */ /* 0x000fea000383ffff */
.L_x_60:
[----:B------:R-:W-:-:S07]  /*9be0*/  MOV R0, UR19 ;  /* 0x0000001300007c02 */ /* 0x000fce0008000f00 */
.L_x_158:
[----:B-1----:R1:W2:Y:S02]  /*9bf0*/  SYNCS.PHASECHK.TRANS64.TRYWAIT P0, [R0+URZ+0x140], R3 ;  /* 0x00014003000075a7 */ /* 0x0022a400080011ff */
[----:B--2---:R-:W-:Y:S05]  /*9c00*/  @!P0 NANOSLEEP.SYNCS 0x989680 ;  /* 0x009896800000895d */ /* 0x004fea0003900000 */
[----:B------:R-:W2:Y:S02]  /*9c10*/  @!P0 SYNCS.PHASECHK.TRANS64 P0, [R0+URZ+0x140], R3 ;  /* 0x00014003000085a7 */ /* 0x000ea400080010ff */
[----:B--2---:R-:W-:Y:S05]  /*9c20*/  @!P0 BRA `(.L_x_158) ;  /* 0xfffffffc00f08947 */ /* 0x004fea000383ffff */
[----:B------:R-:W-:Y:S05]  /*9c30*/  BRA `(.L_x_159) ;  /* 0xffffffa400587947 */ /* 0x000fea000383ffff */
.L_x_61:
[----:B------:R-:W-:-:S07]  /*9c40*/  MOV R0, UR23 ;  /* 0x0000001700007c02 */ /* 0x000fce0008000f00 */
.L_x_160:
[----:B-1----:R1:W2:Y:S02]  /*9c50*/  SYNCS.PHASECHK.TRANS64.TRYWAIT P0, [R0+URZ+0x160], R3 ;  /* 0x00016003000075a7 */ /* 0x0022a400080011ff */
[----:B--2---:R-:W-:Y:S05]  /*9c60*/  @!P0 NANOSLEEP.SYNCS 0x989680 ;  /* 0x009896800000895d */ /* 0x004fea0003900000 */
[----:B------:R-:W2:Y:S02]  /*9c70*/  @!P0 SYNCS.PHASECHK.TRANS64 P0, [R0+URZ+0x160], R3 ;  /* 0x00016003000085a7 */ /* 0x000ea400080010ff */
[----:B--2---:R-:W-:Y:S05]  /*9c80*/  @!P0 BRA `(.L_x_160) ;  /* 0xfffffffc00f08947 */ /* 0x004fea000383ffff */
[----:B------:R-:W-:Y:S05]  /*9c90*/  BRA `(.L_x_161) ;  /* 0xffffffa400707947 */ /* 0x000fea000383ffff */
.L_x_64:
[----:B-1----:R-:W-:Y:S07]  /*9ca0*/  MOV R0, UR15 ;  /* 0x0000000f00007c02 */ /* 0x002fee0008000f00 */
.L_x_162:
[----:B-1----:R1:W2:Y:S02]  /*9cb0*/  SYNCS.PHASECHK.TRANS64.TRYWAIT P0, [R0+URZ], R3 ;  /* 0x00000003000075a7 */ /* 0x0022a400080011ff */
[----:B--2---:R-:W-:Y:S05]  /*9cc0*/  @!P0 NANOSLEEP.SYNCS 0x989680 ;  /* 0x009896800000895d */ /* 0x004fea0003900000 */
[----:B------:R-:W2:Y:S02]  /*9cd0*/  @!P0 SYNCS.PHASECHK.TRANS64 P0, [R0+URZ], R3 ;  /* 0x00000003000085a7 */ /* 0x000ea400080010ff */
[----:B--2---:R-:W-:Y:S05]  /*9ce0*/  @!P0 BRA `(.L_x_162) ;  /* 0xfffffffc00f08947 */ /* 0x004fea000383ffff */
[----:B------:R-:W-:Y:S05]  /*9cf0*/  BRA `(.L_x_63) ;  /* 0xffffffa400a07947 */ /* 0x000fea000383ffff */
.L_x_67:
[----:B------:R-:W-:-:S07]  /*9d00*/  MOV R0, UR4 ;  /* 0x0000000400007c02 */ /* 0x000fce0008000f00 */
.L_x_163:
[----:B-1----:R1:W3:Y:S02]  /*9d10*/  SYNCS.PHASECHK.TRANS64.TRYWAIT P0, [R0+URZ], R3 ;  /* 0x00000003000075a7 */ /* 0x0022e400080011ff */
[----:B---3--:R-:W-:Y:S05]  /*9d20*/  @!P0 NANOSLEEP.SYNCS 0x989680 ;  /* 0x009896800000895d */ /* 0x008fea0003900000 */
[----:B------:R-:W3:Y:S02]  /*9d30*/  @!P0 SYNCS.PHASECHK.TRANS64 P0, [R0+URZ], R3 ;  /* 0x00000003000085a7 */ /* 0x000ee400080010ff */
[----:B---3--:R-:W-:Y:S05]  /*9d40*/  @!P0 BRA `(.L_x_163) ;  /* 0xfffffffc00f08947 */ /* 0x008fea000383ffff */
[----:B------:R-:W-:Y:S05]  /*9d50*/  BRA `(.L_x_164) ;  /* 0xffffffa800647947 */ /* 0x000fea000383ffff */
.L_x_68:
[----:B------:R-:W-:-:S07]  /*9d60*/  MOV R0, UR4 ;  /* 0x0000000400007c02 */ /* 0x000fce0008000f00 */
.L_x_165:
[----:B-1----:R1:W2:Y:S02]  /*9d70*/  SYNCS.PHASECHK.TRANS64.TRYWAIT P0, [R0+URZ], R3 ;  /* 0x00000003000075a7 */ /* 0x0022a400080011ff */
[----:B--2---:R-:W-:Y:S05]  /*9d80*/  @!P0 NANOSLEEP.SYNCS 0x989680 ;  /* 0x009896800000895d */ /* 0x004fea0003900000 */
[----:B------:R-:W2:Y:S02]  /*9d90*/  @!P0 SYNCS.PHASECHK.TRANS64 P0, [R0+URZ], R3 ;  /* 0x00000003000085a7 */ /* 0x000ea400080010ff */
[----:B--2---:R-:W-:Y:S05]  /*9da0*/  @!P0 BRA `(.L_x_165) ;  /* 0xfffffffc00f08947 */ /* 0x004fea000383ffff */
[----:B------:R-:W-:Y:S05]  /*9db0*/  BRA `(.L_x_166) ;  /* 0xffffffa800707947 */ /* 0x000fea000383ffff */
.L_x_73:
[----:B------:R-:W-:Y:S07]  /*9dc0*/  MOV R0, UR24 ;  /* 0x0000001800007c02 */ /* 0x000fee0008000f00 */
.L_x_167:
[----:B-1----:R1:W2:Y:S02]  /*9dd0*/  SYNCS.PHASECHK.TRANS64.TRYWAIT P0, [R0+URZ+0x140], R5 ;  /* 0x00014005000075a7 */ /* 0x0022a400080011ff */
[----:B--2---:R-:W-:Y:S05]  /*9de0*/  @!P0 NANOSLEEP.SYNCS 0x989680 ;  /* 0x009896800000895d */ /* 0x004fea0003900000 */
[----:B------:R-:W2:Y:S02]  /*9df0*/  @!P0 SYNCS.PHASECHK.TRANS64 P0, [R0+URZ+0x140], R5 ;  /* 0x00014005000085a7 */ /* 0x000ea400080010ff */
[----:B--2---:R-:W-:Y:S05]  /*9e00*/  @!P0 BRA `(.L_x_167) ;  /* 0xfffffffc00f08947 */ /* 0x004fea000383ffff */
[----:B------:R-:W-:Y:S05]  /*9e10*/  BRA `(.L_x_168) ;  /* 0xffffffb000307947 */ /* 0x000fea000383ffff */
.L_x_76:
[----:B------:R-:W-:Y:S07]  /*9e20*/  MOV R9, UR24 ;  /* 0x0000001800097c02 */ /* 0x000fee0008000f00 */
.L_x_169:
[----:B-1----:R1:W2:Y:S02]  /*9e30*/  SYNCS.PHASECHK.TRANS64.TRYWAIT P1, [R9+URZ+0x138], R14 ;  /* 0x0001380e090075a7 */ /* 0x0022a400080211ff */
[----:B--2---:R-:W-:Y:S05]  /*9e40*/  @!P1 NANOSLEEP.SYNCS 0x989680 ;  /* 0x009896800000995d */ /* 0x004fea0003900000 */
[----:B------:R-:W2:Y:S02]  /*9e50*/  @!P1 SYNCS.PHASECHK.TRANS64 P1, [R9+URZ+0x138], R14 ;  /* 0x0001380e090095a7 */ /* 0x000ea400080210ff */
[----:B--2---:R-:W-:Y:S05]  /*9e60*/  @!P1 BRA `(.L_x_169) ;  /* 0xfffffffc00f09947 */ /* 0x004fea000383ffff */
[----:B------:R-:W-:Y:S05]  /*9e70*/  BRA `(.L_x_75) ;  /* 0xffffffb400807947 */ /* 0x000fea000383ffff */
.L_x_79:
[----:B------:R-:W-:Y:S07]  /*9e80*/  MOV R0, UR5 ;  /* 0x0000000500007c02 */ /* 0x000fee0008000f00 */
.L_x_170:
[----:B-1----:R1:W2:Y:S02]  /*9e90*/  SYNCS.PHASECHK.TRANS64.TRYWAIT P1, [R0+URZ+0x118], R9 ;  /* 0x00011809000075a7 */ /* 0x0022a400080211ff */
[----:B--2---:R-:W-:Y:S05]  /*9ea0*/  @!P1 NANOSLEEP.SYNCS 0x989680 ;  /* 0x009896800000995d */ /* 0x004fea0003900000 */
[----:B------:R-:W2:Y:S02]  /*9eb0*/  @!P1 SYNCS.PHASECHK.TRANS64 P1, [R0+URZ+0x118], R9 ;  /* 0x00011809000095a7 */ /* 0x000ea400080210ff */
[----:B--2---:R-:W-:Y:S05]  /*9ec0*/  @!P1 BRA `(.L_x_170) ;  /* 0xfffffffc00f09947 */ /* 0x004fea000383ffff */
[----:B------:R-:W-:Y:S05]  /*9ed0*/  BRA `(.L_x_171) ;  /* 0xffffffb800ec7947 */ /* 0x000fea000383ffff */
.L_x_80:
[----:B------:R-:W-:Y:S07]  /*9ee0*/  MOV R0, UR4 ;  /* 0x0000000400007c02 */ /* 0x000fee0008000f00 */
.L_x_172:
[----:B-1----:R1:W2:Y:S02]  /*9ef0*/  SYNCS.PHASECHK.TRANS64.TRYWAIT P0, [R0+URZ+0x118], R11 ;  /* 0x0001180b000075a7 */ /* 0x0022a400080011ff */
[----:B--2---:R-:W-:Y:S05]  /*9f00*/  @!P0 NANOSLEEP.SYNCS 0x989680 ;  /* 0x009896800000895d */ /* 0x004fea0003900000 */
[----:B------:R-:W2:Y:S02]  /*9f10*/  @!P0 SYNCS.PHASECHK.TRANS64 P0, [R0+URZ+0x118], R11 ;  /* 0x0001180b000085a7 */ /* 0x000ea400080010ff */
[----:B--2---:R-:W-:Y:S05]  /*9f20*/  @!P0 BRA `(.L_x_172) ;  /* 0xfffffffc00f08947 */ /* 0x004fea000383ffff */
[----:B------:R-:W-:Y:S05]  /*9f30*/  BRA `(.L_x_173) ;  /* 0xffffffbc00587947 */ /* 0x000fea000383ffff */
.L_x_82:
[----:B------:R-:W-:-:S07]  /*9f40*/  MOV R0, UR4 ;  /* 0x0000000400007c02 */ /* 0x000fce0008000f00 */
.L_x_174:
[----:B--2---:R2:W3:Y:S02]  /*9f50*/  SYNCS.PHASECHK.TRANS64.TRYWAIT P0, [R0+URZ], R3 ;  /* 0x00000003000075a7 */ /* 0x0044e400080011ff */
[----:B---3--:R-:W-:Y:S05]  /*9f60*/  @!P0 NANOSLEEP.SYNCS 0x989680 ;  /* 0x009896800000895d */ /* 0x008fea0003900000 */
[----:B------:R-:W3:Y:S02]  /*9f70*/  @!P0 SYNCS.PHASECHK.TRANS64 P0, [R0+URZ], R3 ;  /* 0x00000003000085a7 */ /* 0x000ee400080010ff */
[----:B---3--:R-:W-:Y:S05]  /*9f80*/  @!P0 BRA `(.L_x_174) ;  /* 0xfffffffc00f08947 */ /* 0x008fea000383ffff */
[----:B------:R-:W-:Y:S05]  /*9f90*/  BRA `(.L_x_175) ;  /* 0xffffffbc00e07947 */ /* 0x000fea000383ffff */
.L_x_83:
[----:B--2---:R2:W3:Y:S02]  /*9fa0*/  SYNCS.PHASECHK.TRANS64.TRYWAIT P0, [R2+URZ], R3 ;  /* 0x00000003020075a7 */ /* 0x0044e400080011ff */
[----:B---3--:R-:W-:Y:S05]  /*9fb0*/  @!P0 NANOSLEEP.SYNCS 0x989680 ;  /* 0x009896800000895d */ /* 0x008fea0003900000 */
[----:B------:R-:W3:Y:S02]  /*9fc0*/  @!P0 SYNCS.PHASECHK.TRANS64 P0, [R2+URZ], R3 ;  /* 0x00000003020085a7 */ /* 0x000ee400080010ff */
[----:B---3--:R-:W-:Y:S05]  /*9fd0*/  @!P0 BRA `(.L_x_83) ;  /* 0xfffffffc00f08947 */ /* 0x008fea000383ffff */
[----:B------:R-:W-:Y:S05]  /*9fe0*/  BRA `(.L_x_176) ;  /* 0xffffffc0000c7947 */ /* 0x000fea000383ffff */
.L_x_85:
[----:B------:R-:W-:Y:S07]  /*9ff0*/  MOV R0, UR51 ;  /* 0x0000003300007c02 */ /* 0x000fee0008000f00 */
.L_x_177:
[----:B-1----:R1:W2:Y:S02]  /*a000*/  SYNCS.PHASECHK.TRANS64.TRYWAIT P0, [R0+URZ+0x140], R3 ;  /* 0x00014003000075a7 */ /* 0x0022a400080011ff */
[----:B--2---:R-:W-:Y:S05]  /*a010*/  @!P0 NANOSLEEP.SYNCS 0x989680 ;  /* 0x009896800000895d */ /* 0x004fea0003900000 */
[----:B------:R-:W2:Y:S02]  /*a020*/  @!P0 SYNCS.PHASECHK.TRANS64 P0, [R0+URZ+0x140], R3 ;  /* 0x00014003000085a7 */ /* 0x000ea400080010ff */
[----:B--2---:R-:W-:Y:S05]  /*a030*/  @!P0 BRA `(.L_x_177) ;  /* 0xfffffffc00f08947 */ /* 0x004fea000383ffff */
[----:B------:R-:W-:Y:S05]  /*a040*/  BRA `(.L_x_178) ;  /* 0xffffffc000e47947 */ /* 0x000fea000383ffff */
.L_x_95:
[----:B-1----:R1:W2:Y:S02]  /*a050*/  SYNCS.PHASECHK.TRANS64.TRYWAIT P1, [R0+URZ+0x100], R5 ;  /* 0x00010005000075a7 */ /* 0x0022a400080211ff */
[----:B--2---:R-:W-:Y:S05]  /*a060*/  @!P1 NANOSLEEP.SYNCS 0x989680 ;  /* 0x009896800000995d */ /* 0x004fea0003900000 */
[----:B------:R-:W2:Y:S02]  /*a070*/  @!P1 SYNCS.PHASECHK.TRANS64 P1, [R0+URZ+0x100], R5 ;  /* 0x00010005000095a7 */ /* 0x000ea400080210ff */
[----:B--2---:R-:W-:Y:S05]  /*a080*/  @!P1 BRA `(.L_x_95) ;  /* 0xfffffffc00f09947 */ /* 0x004fea000383ffff */
[----:B------:R-:W-:Y:S05]  /*a090*/  BRA `(.L_x_94) ;  /* 0xffffffd400c47947 */ /* 0x000fea000383ffff */
.L_x_97:
[----:B------:R1:W1:Y:S02]  /*a0a0*/  SYNCS.PHASECHK.TRANS64.TRYWAIT P1, [R86+URZ+0x150], R3 ;  /* 0x00015003560075a7 */ /* 0x00026400080211ff */
[----:B-1----:R-:W-:Y:S05]  /*a0b0*/  @!P1 NANOSLEEP.SYNCS 0x989680 ;  /* 0x009896800000995d */ /* 0x002fea0003900000 */
[----:B------:R-:W1:Y:S02]  /*a0c0*/  @!P1 SYNCS.PHASECHK.TRANS64 P1, [R86+URZ+0x150], R3 ;  /* 0x00015003560095a7 */ /* 0x000e6400080210ff */
[----:B-1----:R-:W-:Y:S05]  /*a0d0*/  @!P1 BRA `(.L_x_97) ;  /* 0xfffffffc00f09947 */ /* 0x002fea000383ffff */
[----:B------:R-:W-:Y:S05]  /*a0e0*/  BRA `(.L_x_96) ;  /* 0xffffffd400f47947 */ /* 0x000fea000383ffff */
.L_x_108:
[----:B--2---:R2:W3:Y:S02]  /*a0f0*/  SYNCS.PHASECHK.TRANS64.TRYWAIT P1, [R3+URZ+0x100], R4 ;  /* 0x00010004030075a7 */ /* 0x0044e400080211ff */
[----:B---3--:R-:W-:Y:S05]  /*a100*/  @!P1 NANOSLEEP.SYNCS 0x989680 ;  /* 0x009896800000995d */ /* 0x008fea0003900000 */
[----:B------:R-:W3:Y:S02]  /*a110*/  @!P1 SYNCS.PHASECHK.TRANS64 P1, [R3+URZ+0x100], R4 ;  /* 0x00010004030095a7 */ /* 0x000ee400080210ff */
[----:B---3--:R-:W-:Y:S05]  /*a120*/  @!P1 BRA `(.L_x_108) ;  /* 0xfffffffc00f09947 */ /* 0x008fea000383ffff */
[----:B------:R-:W-:Y:S05]  /*a130*/  BRA `(.L_x_107) ;  /* 0xffffffe000f87947 */ /* 0x000fea000383ffff */
        .weak           $__internal_0_$__cuda_sm10x_tcgen05_guardrail_trap_col_being_dealloced_not_returned_by_alloc
        .type           $__internal_0_$__cuda_sm10x_tcgen05_guardrail_trap_col_being_dealloced_not_returned_by_alloc,@function
        .size           $__internal_0_$__cuda_sm10x_tcgen05_guardrail_trap_col_being_dealloced_not_returned_by_alloc,($__internal_1_$__cuda_sm10x_tcgen05_guardrail_trap_phase_invalid_during_alloc - $__internal_0_$__cuda_sm10x_tcgen05_guardrail_trap_col_being_dealloced_not_returned_by_alloc)
$__internal_0_$__cuda_sm10x_tcgen05_guardrail_trap_col_being_dealloced_not_returned_by_alloc:
[----:B------:R-:W-:Y:S05]  /*a140*/  BPT.TRAP 0x1 ;  /* 0x000000040000795c */ /* 0x000fea0000300000 */
[----:B------:R-:W-:-:S04]  /*a150*/  MOV R3, 0x0 ;  /* 0x0000000000037802 */ /* 0x000fc80000000f00 */
[----:B------:R-:W-:Y:S05]  /*a160*/  RET.REL.NODEC R2 `(_ZN7cutlass13device_kernelINS_4conv6kernel13ConvUniversalINS1_16ConvProblemShapeILNS1_8OperatorE2ELi3EEENS1_10collective14CollectiveConvINS1_47MainloopSm100TmaUmmaWarpSpecializedImplicitGemmILS5_2ELi16ELi3ELi1ELi2EN4cute5tupleIJNSA_1CILi1EEESD_SD_EEEEENSB_IJNSC_ILi128EEENSB_IJNSC_ILi64EEEEEENSB_IJNSC_ILi32EEEEEEEEENS_10bfloat16_tESM_NSA_8TiledMMAINSA_8MMA_AtomIJNSA_20SM100_MMA_F16BF16_SSISM_SM_fLi128ELi64ELNSA_4UMMA5MajorE1ELSR_1ELNSQ_7ScaleInE0ELSS_0EEEEEENSA_6LayoutISE_NSB_IJNSC_ILi0EEESW_SW_EEEEENSB_IJNSA_10UnderscoreESZ_SZ_EEEEENS7_6detail27Sm100ImplicitGemmTileTraitsINSA_13SM90_TMA_LOADENSA_14ComposedLayoutINSA_7SwizzleILi3ELi4ELi3EEENSA_18smem_ptr_flag_bitsILi16EEENSV_INSB_IJSH_NSC_ILi8EEEEEENSB_IJSD_SH_EEEEEEEvEENS13_INSA_20SM90_TMA_LOAD_IM2COLES1E_vEEEENS_8epilogue10collective18CollectiveEpilogueINS1J_23Sm100TmaWarpSpecializedILi3ELi2ELi32ELb1ELb0EEEJSL_NSB_IJNSV_ISG_SD_EENSV_ISJ_SD_EEEEESM_NSB_IJlNSB_IJSD_lllEEESW_EEESM_S1S_NS1J_6fusion15FusionCallbacksIS1N_NS1T_17LinearCombinationISM_fSM_fLNS_15FloatRoundStyleE2EEESL_S1Q_JEEENSA_5SM1004TMEM4LOAD26SM100_TMEM_LOAD_32dp32b32xES14_NS15_INS16_ILi2ELi4ELi3EEES19_NSV_INSB_IJS1A_SJ_EEENSB_IJSJ_SD_EEEEEEENSA_39AutoVectorizingCopyWithAssumedAlignmentILi128EEENSA_14SM90_TMA_STOREES27_S29_S29_EEEvvEEEEvNT_6ParamsE) ;  /* 0xffffff5c02a47950 */ /* 0x000fea0003c3ffff */
        .weak           $__internal_1_$__cuda_sm10x_tcgen05_guardrail_trap_phase_invalid_during_alloc
        .type           $__internal_1_$__cuda_sm10x_tcgen05_guardrail_trap_phase_invalid_during_alloc,@function
        .size           $__internal_1_$__cuda_sm10x_tcgen05_guardrail_trap_phase_invalid_during_alloc,($__internal_2_$__cuda_sm10x_tcgen05_guardrail_trap_unallocated_columns_being_dealloced - $__internal_1_$__cuda_sm10x_tcgen05_guardrail_trap_phase_invalid_during_alloc)
$__internal_1_$__cuda_sm10x_tcgen05_guardrail_trap_phase_invalid_during_alloc:
[----:B------:R-:W-:Y:S05]  /*a170*/  BPT.TRAP 0x1 ;  /* 0x000000040000795c */ /* 0x000fea0000300000 */
[----:B------:R-:W-:-:S04]  /*a180*/  HFMA2 R3, -RZ, RZ, 0, 0 ;  /* 0x00000000ff037431 */ /* 0x000fc800000001ff */
[----:B------:R-:W-:Y:S05]  /*a190*/  RET.REL.NODEC R2 `(_ZN7cutlass13device_kernelINS_4conv6kernel13ConvUniversalINS1_16ConvProblemShapeILNS1_8OperatorE2ELi3EEENS1_10collective14CollectiveConvINS1_47MainloopSm100TmaUmmaWarpSpecializedImplicitGemmILS5_2ELi16ELi3ELi1ELi2EN4cute5tupleIJNSA_1CILi1EEESD_SD_EEEEENSB_IJNSC_ILi128EEENSB_IJNSC_ILi64EEEEEENSB_IJNSC_ILi32EEEEEEEEENS_10bfloat16_tESM_NSA_8TiledMMAINSA_8MMA_AtomIJNSA_20SM100_MMA_F16BF16_SSISM_SM_fLi128ELi64ELNSA_4UMMA5MajorE1ELSR_1ELNSQ_7ScaleInE0ELSS_0EEEEEENSA_6LayoutISE_NSB_IJNSC_ILi0EEESW_SW_EEEEENSB_IJNSA_10UnderscoreESZ_SZ_EEEEENS7_6detail27Sm100ImplicitGemmTileTraitsINSA_13SM90_TMA_LOADENSA_14ComposedLayoutINSA_7SwizzleILi3ELi4ELi3EEENSA_18smem_ptr_flag_bitsILi16EEENSV_INSB_IJSH_NSC_ILi8EEEEEENSB_IJSD_SH_EEEEEEEvEENS13_INSA_20SM90_TMA_LOAD_IM2COLES1E_vEEEENS_8epilogue10collective18CollectiveEpilogueINS1J_23Sm100TmaWarpSpecializedILi3ELi2ELi32ELb1ELb0EEEJSL_NSB_IJNSV_ISG_SD_EENSV_ISJ_SD_EEEEESM_NSB_IJlNSB_IJSD_lllEEESW_EEESM_S1S_NS1J_6fusion15FusionCallbacksIS1N_NS1T_17LinearCombinationISM_fSM_fLNS_15FloatRoundStyleE2EEESL_S1Q_JEEENSA_5SM1004TMEM4LOAD26SM100_TMEM_LOAD_32dp32b32xES14_NS15_INS16_ILi2ELi4ELi3EEES19_NSV_INSB_IJS1A_SJ_EEENSB_IJSJ_SD_EEEEEEENSA_39AutoVectorizingCopyWithAssumedAlignmentILi128EEENSA_14SM90_TMA_STOREES27_S29_S29_EEEvvEEEEvNT_6ParamsE) ;  /* 0xffffff5c02987950 */ /* 0x000fea0003c3ffff */
        .weak           $__internal_2_$__cuda_sm10x_tcgen05_guardrail_trap_unallocated_columns_being_dealloced
        .type           $__internal_2_$__cuda_sm10x_tcgen05_guardrail_trap_unallocated_columns_being_dealloced,@function
        .size           $__internal_2_$__cuda_sm10x_tcgen05_guardrail_trap_unallocated_columns_being_dealloced,(.L_x_180 - $__internal_2_$__cuda_sm10x_tcgen05_guardrail_trap_unallocated_columns_being_dealloced)
$__internal_2_$__cuda_sm10x_tcgen05_guardrail_trap_unallocated_columns_being_dealloced:
[----:B------:R-:W-:Y:S05]  /*a1a0*/  BPT.TRAP 0x1 ;  /* 0x000000040000795c */ /* 0x000fea0000300000 */
[----:B------:R-:W-:-:S04]  /*a1b0*/  MOV R3, 0x0 ;  /* 0x0000000000037802 */ /* 0x000fc80000000f00 */
[----:B------:R-:W-:Y:S05]  /*a1c0*/  RET.REL.NODEC R2 `(_ZN7cutlass13device_kernelINS_4conv6kernel13ConvUniversalINS1_16ConvProblemShapeILNS1_8OperatorE2ELi3EEENS1_10collective14CollectiveConvINS1_47MainloopSm100TmaUmmaWarpSpecializedImplicitGemmILS5_2ELi16ELi3ELi1ELi2EN4cute5tupleIJNSA_1CILi1EEESD_SD_EEEEENSB_IJNSC_ILi128EEENSB_IJNSC_ILi64EEEEEENSB_IJNSC_ILi32EEEEEEEEENS_10bfloat16_tESM_NSA_8TiledMMAINSA_8MMA_AtomIJNSA_20SM100_MMA_F16BF16_SSISM_SM_fLi128ELi64ELNSA_4UMMA5MajorE1ELSR_1ELNSQ_7ScaleInE0ELSS_0EEEEEENSA_6LayoutISE_NSB_IJNSC_ILi0EEESW_SW_EEEEENSB_IJNSA_10UnderscoreESZ_SZ_EEEEENS7_6detail27Sm100ImplicitGemmTileTraitsINSA_13SM90_TMA_LOADENSA_14ComposedLayoutINSA_7SwizzleILi3ELi4ELi3EEENSA_18smem_ptr_flag_bitsILi16EEENSV_INSB_IJSH_NSC_ILi8EEEEEENSB_IJSD_SH_EEEEEEEvEENS13_INSA_20SM90_TMA_LOAD_IM2COLES1E_vEEEENS_8epilogue10collective18CollectiveEpilogueINS1J_23Sm100TmaWarpSpecializedILi3ELi2ELi32ELb1ELb0EEEJSL_NSB_IJNSV_ISG_SD_EENSV_ISJ_SD_EEEEESM_NSB_IJlNSB_IJSD_lllEEESW_EEESM_S1S_NS1J_6fusion15FusionCallbacksIS1N_NS1T_17LinearCombinationISM_fSM_fLNS_15FloatRoundStyleE2EEESL_S1Q_JEEENSA_5SM1004TMEM4LOAD26SM100_TMEM_LOAD_32dp32b32xES14_NS15_INS16_ILi2ELi4ELi3EEES19_NSV_INSB_IJS1A_SJ_EEENSB_IJSJ_SD_EEEEEEENSA_39AutoVectorizingCopyWithAssumedAlignmentILi128EEENSA_14SM90_TMA_STOREES27_S29_S29_EEEvvEEEEvNT_6ParamsE) ;  /* 0xffffff5c028c7950 */ /* 0x000fea0003c3ffff */
.L_x_179:
[----:B------:R-:W-:-:S00]  /*a1d0*/  BRA `(.L_x_179) ;  /* 0xfffffffc00fc7947 */ /* 0x000fc0000383ffff */
[----:B------:R-:W-:-:S00]  /*a1e0*/  NOP ;  /* 0x0000000000007918 */ /* 0x000fc00000000000 */
        /* <DEDUP_REMOVED lines=9> */
.L_x_180:


//--------------------- .nv.global.init           --------------------------
	.section	.nv.global.init,"aw",@progbits
.nv.global.init:
	.type		$str$29,@object
	.size		$str$29,($str$30 - $str$29)
$str$29:
        /*0000*/ 	.byte	0x28, 0x61, 0x64, 0x64, 0x72, 0x65, 0x73, 0x73, 0x20, 0x26, 0x20, 0x6d, 0x61, 0x73, 0x6b, 0x29
        /*0010*/ 	.byte	0x20, 0x3d, 0x3d, 0x20, 0x30, 0x00
	.type		$str$30,@object
	.size		$str$30,($str$28 - $str$30)
$str$30:
        /*0016*/ 	.byte	0x2f, 0x74, 0x6d, 0x70, 0x2f, 0x63, 0x75, 0x74, 0x6c, 0x61, 0x73, 0x73, 0x5f, 0x73, 0x77, 0x65
        /*0026*/ 	.byte	0x65, 0x70, 0x5f, 0x73, 0x72, 0x63, 0x2f, 0x69, 0x6e, 0x63, 0x6c, 0x75, 0x64, 0x65, 0x2f, 0x63
        /*0036*/ 	.byte	0x75, 0x74, 0x65, 0x2f, 0x70, 0x6f, 0x69, 0x6e, 0x74, 0x65, 0x72, 0x5f, 0x66, 0x6c, 0x61, 0x67
        /*0046*/ 	.byte	0x67, 0x65, 0x64, 0x2e, 0x68, 0x70, 0x70, 0x00
	.type		$str$28,@object
	.size		$str$28,($str$27 - $str$28)
$str$28:
        /*004e*/ 	.byte	0x2f, 0x74, 0x6d, 0x70, 0x2f, 0x63, 0x75, 0x74, 0x6c, 0x61, 0x73, 0x73, 0x5f, 0x73, 0x77, 0x65
        /*005e*/ 	.byte	0x65, 0x70, 0x5f, 0x73, 0x72, 0x63, 0x2f, 0x69, 0x6e, 0x63, 0x6c, 0x75, 0x64, 0x65, 0x2f, 0x63
        /*006e*/ 	.byte	0x75, 0x74, 0x65, 0x2f, 0x61, 0x74, 0x6f, 0x6d, 0x2f, 0x63, 0x6f, 0x70, 0x79, 0x5f, 0x74, 0x72
        /*007e*/ 	.byte	0x61, 0x69, 0x74, 0x73, 0x5f, 0x73, 0x6d, 0x31, 0x30, 0x30, 0x2e, 0x68, 0x70, 0x70, 0x00
	.type		$str$27,@object
	.size		$str$27,(__unnamed_1 - $str$27)
$str$27:
        /*008d*/ 	.byte	0x28, 0x28, 0x75, 0x69, 0x6e, 0x74, 0x33, 0x32, 0x5f, 0x74, 0x28, 0x74, 0x68, 0x72, 0x65, 0x61
        /*009d*/ 	.byte	0x64, 0x49, 0x64, 0x78, 0x2e, 0x78, 0x29, 0x20, 0x2f, 0x20, 0x33, 0x32, 0x29, 0x20, 0x25, 0x20
        /*00ad*/ 	.byte	0x34, 0x29, 0x20, 0x3d, 0x3d, 0x20, 0x28, 0x28, 0x28, 0x74, 0x6d, 0x65, 0x6d, 0x5f, 0x61, 0x64
        /*00bd*/ 	.byte	0x64, 0x72, 0x20, 0x3e, 0x3e, 0x20, 0x31, 0x36, 0x29, 0x20, 0x2f, 0x20, 0x33, 0x32, 0x29, 0x20
        /*00cd*/ 	.byte	0x25, 0x20, 0x34, 0x29, 0x00
	.type		__unnamed_1,@object
	.size		__unnamed_1,(__unnamed_2 - __unnamed_1)
__unnamed_1:
        /*00d2*/ 	.byte	0x61, 0x75, 0x74, 0x6f, 0x20, 0x63, 0x75, 0x74, 0x65, 0x3a, 0x3a, 0x61, 0x73, 0x5f, 0x70, 0x6f
        /* <DEDUP_REMOVED lines=24> */
        /*0262*/ 	.byte	0x34, 0x30, 0x39, 0x36, 0x3e, 0x3e, 0x3e, 0x3e, 0x5d, 0x00
	.type		__unnamed_2,@object
	.size		__unnamed_2,(.L_2 - __unnamed_2)
__unnamed_2:
        /* <DEDUP_REMOVED lines=42> */
        /*050c*/ 	.byte	0x3e, 0x3e, 0x5d, 0x00
.L_2:


//--------------------- .nv.shared._ZN7cutlass13device_kernelINS_4conv6kernel13ConvUniversalINS1_16ConvProblemShapeILNS1_8OperatorE2ELi3EEENS1_10collective14CollectiveConvINS1_47MainloopSm100TmaUmmaWarpSpecializedImplicitGemmILS5_2ELi16ELi3ELi1ELi2EN4cute5tupleIJNSA_1CILi1EEESD_SD_EEEEENSB_IJNSC_ILi128EEENSB_IJNSC_ILi64EEEEEENSB_IJNSC_ILi32EEEEEEEEENS_10bfloat16_tESM_NSA_8TiledMMAINSA_8MMA_AtomIJNSA_20SM100_MMA_F16BF16_SSISM_SM_fLi128ELi64ELNSA_4UMMA5MajorE1ELSR_1ELNSQ_7ScaleInE0ELSS_0EEEEEENSA_6LayoutISE_NSB_IJNSC_ILi0EEESW_SW_EEEEENSB_IJNSA_10UnderscoreESZ_SZ_EEEEENS7_6detail27Sm100ImplicitGemmTileTraitsINSA_13SM90_TMA_LOADENSA_14ComposedLayoutINSA_7SwizzleILi3ELi4ELi3EEENSA_18smem_ptr_flag_bitsILi16EEENSV_INSB_IJSH_NSC_ILi8EEEEEENSB_IJSD_SH_EEEEEEEvEENS13_INSA_20SM90_TMA_LOAD_IM2COLES1E_vEEEENS_8epilogue10collective18CollectiveEpilogueINS1J_23Sm100TmaWarpSpecializedILi3ELi2ELi32ELb1ELb0EEEJSL_NSB_IJNSV_ISG_SD_EENSV_ISJ_SD_EEEEESM_NSB_IJlNSB_IJSD_lllEEESW_EEESM_S1S_NS1J_6fusion15FusionCallbacksIS1N_NS1T_17LinearCombinationISM_fSM_fLNS_15FloatRoundStyleE2EEESL_S1Q_JEEENSA_5SM1004TMEM4LOAD26SM100_TMEM_LOAD_32dp32b32xES14_NS15_INS16_ILi2ELi4ELi3EEES19_NSV_INSB_IJS1A_SJ_EEENSB_IJSJ_SD_EEEEEEENSA_39AutoVectorizingCopyWithAssumedAlignmentILi128EEENSA_14SM90_TMA_STOREES27_S29_S29_EEEvvEEEEvNT_6ParamsE --------------------------
	.section	.nv.shared._ZN7cutlass13device_kernelINS_4conv6kernel13ConvUniversalINS1_16ConvProblemShapeILNS1_8OperatorE2ELi3EEENS1_10collective14CollectiveConvINS1_47MainloopSm100TmaUmmaWarpSpecializedImplicitGemmILS5_2ELi16ELi3ELi1ELi2EN4cute5tupleIJNSA_1CILi1EEESD_SD_EEEEENSB_IJNSC_ILi128EEENSB_IJNSC_ILi64EEEEEENSB_IJNSC_ILi32EEEEEEEEENS_10bfloat16_tESM_NSA_8TiledMMAINSA_8MMA_AtomIJNSA_20SM100_MMA_F16BF16_SSISM_SM_fLi128ELi64ELNSA_4UMMA5MajorE1ELSR_1ELNSQ_7ScaleInE0ELSS_0EEEEEENSA_6LayoutISE_NSB_IJNSC_ILi0EEESW_SW_EEEEENSB_IJNSA_10UnderscoreESZ_SZ_EEEEENS7_6detail27Sm100ImplicitGemmTileTraitsINSA_13SM90_TMA_LOADENSA_14ComposedLayoutINSA_7SwizzleILi3ELi4ELi3EEENSA_18smem_ptr_flag_bitsILi16EEENSV_INSB_IJSH_NSC_ILi8EEEEEENSB_IJSD_SH_EEEEEEEvEENS13_INSA_20SM90_TMA_LOAD_IM2COLES1E_vEEEENS_8epilogue10collective18CollectiveEpilogueINS1J_23Sm100TmaWarpSpecializedILi3ELi2ELi32ELb1ELb0EEEJSL_NSB_IJNSV_ISG_SD_EENSV_ISJ_SD_EEEEESM_NSB_IJlNSB_IJSD_lllEEESW_EEESM_S1S_NS1J_6fusion15FusionCallbacksIS1N_NS1T_17LinearCombinationISM_fSM_fLNS_15FloatRoundStyleE2EEESL_S1Q_JEEENSA_5SM1004TMEM4LOAD26SM100_TMEM_LOAD_32dp32b32xES14_NS15_INS16_ILi2ELi4ELi3EEES19_NSV_INSB_IJS1A_SJ_EEENSB_IJSJ_SD_EEEEEEENSA_39AutoVectorizingCopyWithAssumedAlignmentILi128EEENSA_14SM90_TMA_STOREES27_S29_S29_EEEvvEEEEvNT_6ParamsE,"aw",@nobits
	.sectionflags	@""
	.align	16
	.zero		1024


//--------------------- .nv.shared.reserved.0     --------------------------
	.section	.nv.shared.reserved.0,"aw",@nobits
	.weak		__nv_reservedSMEM_offset_0_alias
	.size		__nv_reservedSMEM_offset_0_alias, 0, 64
	.other		__nv_reservedSMEM_offset_0_alias,@"STO_CUDA_RESERVED_SHARED STV_DEFAULT"
__nv_reservedSMEM_offset_0_alias:
	.zero		0
.nv.shared.reserved.0:
	.zero		64
	.weak		__nv_reservedSMEM_tcgen05_partition
	.type		__nv_reservedSMEM_tcgen05_partition,@object
	.size		__nv_reservedSMEM_tcgen05_partition,(.L_0 - __nv_reservedSMEM_tcgen05_partition)
__nv_reservedSMEM_tcgen05_partition:
	.zero		32
.L_0:


//--------------------- .nv.global                --------------------------
	.section	.nv.global,"aw",@nobits
.nv.global:
	.type		_ZN39_INTERNAL_9e8558ca_4_k_cu_4f8738af_33474cute1_E,@object
	.size		_ZN39_INTERNAL_9e8558ca_4_k_cu_4f8738af_33474cute1_E,(_ZN39_INTERNAL_9e8558ca_4_k_cu_4f8738af_33474cuda3std3__45__cpo6cbeginE - _ZN39_INTERNAL_9e8558ca_4_k_cu_4f8738af_33474cute1_E)
_ZN39_INTERNAL_9e8558ca_4_k_cu_4f8738af_33474cute1_E:
	.zero		1
	.type		_ZN39_INTERNAL_9e8558ca_4_k_cu_4f8738af_33474cuda3std3__45__cpo6cbeginE,@object
	.size		_ZN39_INTERNAL_9e8558ca_4_k_cu_4f8738af_33474cuda3std3__45__cpo6cbeginE,(_ZN39_INTERNAL_9e8558ca_4_k_cu_4f8738af_33474cuda3std3__48in_placeE - _ZN39_INTERNAL_9e8558ca_4_k_cu_4f8738af_33474cuda3std3__45__cpo6cbeginE)
_ZN39_INTERNAL_9e8558ca_4_k_cu_4f8738af_33474cuda3std3__45__cpo6cbeginE:
	.zero		1
	.type		_ZN39_INTERNAL_9e8558ca_4_k_cu_4f8738af_33474cuda3std3__48in_placeE,@object
	.size		_ZN39_INTERNAL_9e8558ca_4_k_cu_4f8738af_33474cuda3std3__48in_placeE,(_ZN39_INTERNAL_9e8558ca_4_k_cu_4f8738af_33474cuda3std6ranges3__45__cpo9iter_moveE - _ZN39_INTERNAL_9e8558ca_4_k_cu_4f8738af_33474cuda3std3__48in_placeE)
_ZN39_INTERNAL_9e8558ca_4_k_cu_4f8738af_33474cuda3std3__48in_placeE:
	.zero		1
	.type		_ZN39_INTERNAL_9e8558ca_4_k_cu_4f8738af_33474cuda3std6ranges3__45__cpo9iter_moveE,@object
	.size		_ZN39_INTERNAL_9e8558ca_4_k_cu_4f8738af_33474cuda3std6ranges3__45__cpo9iter_moveE,(_ZN39_INTERNAL_9e8558ca_4_k_cu_4f8738af_33474cuda3std3__45__cpo5beginE - _ZN39_INTERNAL_9e8558ca_4_k_cu_4f8738af_33474cuda3std6ranges3__45__cpo9iter_moveE)
_ZN39_INTERNAL_9e8558ca_4_k_cu_4f8738af_33474cuda3std6ranges3__45__cpo9iter_moveE:
	.zero		1
	.type		_ZN39_INTERNAL_9e8558ca_4_k_cu_4f8738af_33474cuda3std3__45__cpo5beginE,@object
	.size		_ZN39_INTERNAL_9e8558ca_4_k_cu_4f8738af_33474cuda3std3__45__cpo5beginE,(_ZN39_INTERNAL_9e8558ca_4_k_cu_4f8738af_33474cuda3std3__441_GLOBAL__N__9e8558ca_4_k_cu_4f8738af_33476ignoreE - _ZN39_INTERNAL_9e8558ca_4_k_cu_4f8738af_33474cuda3std3__45__cpo5beginE)
_ZN39_INTERNAL_9e8558ca_4_k_cu_4f8738af_33474cuda3std3__45__cpo5beginE:
	.zero		1
	.type		_ZN39_INTERNAL_9e8558ca_4_k_cu_4f8738af_33474cuda3std3__441_GLOBAL__N__9e8558ca_4_k_cu_4f8738af_33476ignoreE,@object
	.size		_ZN39_INTERNAL_9e8558ca_4_k_cu_4f8738af_33474cuda3std3__441_GLOBAL__N__9e8558ca_4_k_cu_4f8738af_33476ignoreE,(_ZN39_INTERNAL_9e8558ca_4_k_cu_4f8738af_33474cute7productE - _ZN39_INTERNAL_9e8558ca_4_k_cu_4f8738af_33474cuda3std3__441_GLOBAL__N__9e8558ca_4_k_cu_4f8738af_33476ignoreE)
_ZN39_INTERNAL_9e8558ca_4_k_cu_4f8738af_33474cuda3std3__441_GLOBAL__N__9e8558ca_4_k_cu_4f8738af_33476ignoreE:
	.zero		1
	.type		_ZN39_INTERNAL_9e8558ca_4_k_cu_4f8738af_33474cute7productE,@object
	.size		_ZN39_INTERNAL_9e8558ca_4_k_cu_4f8738af_33474cute7productE,(_ZN39_INTERNAL_9e8558ca_4_k_cu_4f8738af_33474cuda3std3__45__cpo3endE - _ZN39_INTERNAL_9e8558ca_4_k_cu_4f8738af_33474cute7productE)
_ZN39_INTERNAL_9e8558ca_4_k_cu_4f8738af_33474cute7productE:
	.zero		1
	.type		_ZN39_INTERNAL_9e8558ca_4_k_cu_4f8738af_33474cuda3std3__45__cpo3endE,@object
	.size		_ZN39_INTERNAL_9e8558ca_4_k_cu_4f8738af_33474cuda3std3__45__cpo3endE,(_ZN39_INTERNAL_9e8558ca_4_k_cu_4f8738af_33474cuda3std3__419piecewise_constructE - _ZN39_INTERNAL_9e8558ca_4_k_cu_4f8738af_33474cuda3std3__45__cpo3endE)
_ZN39_INTERNAL_9e8558ca_4_k_cu_4f8738af_33474cuda3std3__45__cpo3endE:
	.zero		1
	.type		_ZN39_INTERNAL_9e8558ca_4_k_cu_4f8738af_33474cuda3std3__419piecewise_constructE,@object
	.size		_ZN39_INTERNAL_9e8558ca_4_k_cu_4f8738af_33474cuda3std3__419piecewise_constructE,(_ZN39_INTERNAL_9e8558ca_4_k_cu_4f8738af_33474cuda3std3__45__cpo4cendE - _ZN39_INTERNAL_9e8558ca_4_k_cu_4f8738af_33474cuda3std3__419piecewise_constructE)
_ZN39_INTERNAL_9e8558ca_4_k_cu_4f8738af_33474cuda3std3__419piecewise_constructE:
	.zero		1
	.type		_ZN39_INTERNAL_9e8558ca_4_k_cu_4f8738af_33474cuda3std3__45__cpo4cendE,@object
	.size		_ZN39_INTERNAL_9e8558ca_4_k_cu_4f8738af_33474cuda3std3__45__cpo4cendE,(_ZN39_INTERNAL_9e8558ca_4_k_cu_4f8738af_33474cuda3std6ranges3__45__cpo4swapE - _ZN39_INTERNAL_9e8558ca_4_k_cu_4f8738af_33474cuda3std3__45__cpo4cendE)
_ZN39_INTERNAL_9e8558ca_4_k_cu_4f8738af_33474cuda3std3__45__cpo4cendE:
	.zero		1
	.type		_ZN39_INTERNAL_9e8558ca_4_k_cu_4f8738af_33474cuda3std6ranges3__45__cpo4swapE,@object
	.size		_ZN39_INTERNAL_9e8558ca_4_k_cu_4f8738af_33474cuda3std6ranges3__45__cpo4swapE,(.L_10 - _ZN39_INTERNAL_9e8558ca_4_k_cu_4f8738af_33474cuda3std6ranges3__45__cpo4swapE)
_ZN39_INTERNAL_9e8558ca_4_k_cu_4f8738af_33474cuda3std6ranges3__45__cpo4swapE:
	.zero		1
.L_10:


//--------------------- .nv.constant0._ZN7cutlass13device_kernelINS_4conv6kernel13ConvUniversalINS1_16ConvProblemShapeILNS1_8OperatorE2ELi3EEENS1_10collective14CollectiveConvINS1_47MainloopSm100TmaUmmaWarpSpecializedImplicitGemmILS5_2ELi16ELi3ELi1ELi2EN4cute5tupleIJNSA_1CILi1EEESD_SD_EEEEENSB_IJNSC_ILi128EEENSB_IJNSC_ILi64EEEEEENSB_IJNSC_ILi32EEEEEEEEENS_10bfloat16_tESM_NSA_8TiledMMAINSA_8MMA_AtomIJNSA_20SM100_MMA_F16BF16_SSISM_SM_fLi128ELi64ELNSA_4UMMA5MajorE1ELSR_1ELNSQ_7ScaleInE0ELSS_0EEEEEENSA_6LayoutISE_NSB_IJNSC_ILi0EEESW_SW_EEEEENSB_IJNSA_10UnderscoreESZ_SZ_EEEEENS7_6detail27Sm100ImplicitGemmTileTraitsINSA_13SM90_TMA_LOADENSA_14ComposedLayoutINSA_7SwizzleILi3ELi4ELi3EEENSA_18smem_ptr_flag_bitsILi16EEENSV_INSB_IJSH_NSC_ILi8EEEEEENSB_IJSD_SH_EEEEEEEvEENS13_INSA_20SM90_TMA_LOAD_IM2COLES1E_vEEEENS_8epilogue10collective18CollectiveEpilogueINS1J_23Sm100TmaWarpSpecializedILi3ELi2ELi32ELb1ELb0EEEJSL_NSB_IJNSV_ISG_SD_EENSV_ISJ_SD_EEEEESM_NSB_IJlNSB_IJSD_lllEEESW_EEESM_S1S_NS1J_6fusion15FusionCallbacksIS1N_NS1T_17LinearCombinationISM_fSM_fLNS_15FloatRoundStyleE2EEESL_S1Q_JEEENSA_5SM1004TMEM4LOAD26SM100_TMEM_LOAD_32dp32b32xES14_NS15_INS16_ILi2ELi4ELi3EEES19_NSV_INSB_IJS1A_SJ_EEENSB_IJSJ_SD_EEEEEEENSA_39AutoVectorizingCopyWithAssumedAlignmentILi128EEENSA_14SM90_TMA_STOREES27_S29_S29_EEEvvEEEEvNT_6ParamsE --------------------------
	.section	.nv.constant0._ZN7cutlass13device_kernelINS_4conv6kernel13ConvUniversalINS1_16ConvProblemShapeILNS1_8OperatorE2ELi3EEENS1_10collective14CollectiveConvINS1_47MainloopSm100TmaUmmaWarpSpecializedImplicitGemmILS5_2ELi16ELi3ELi1ELi2EN4cute5tupleIJNSA_1CILi1EEESD_SD_EEEEENSB_IJNSC_ILi128EEENSB_IJNSC_ILi64EEEEEENSB_IJNSC_ILi32EEEEEEEEENS_10bfloat16_tESM_NSA_8TiledMMAINSA_8MMA_AtomIJNSA_20SM100_MMA_F16BF16_SSISM_SM_fLi128ELi64ELNSA_4UMMA5MajorE1ELSR_1ELNSQ_7ScaleInE0ELSS_0EEEEEENSA_6LayoutISE_NSB_IJNSC_ILi0EEESW_SW_EEEEENSB_IJNSA_10UnderscoreESZ_SZ_EEEEENS7_6detail27Sm100ImplicitGemmTileTraitsINSA_13SM90_TMA_LOADENSA_14ComposedLayoutINSA_7SwizzleILi3ELi4ELi3EEENSA_18smem_ptr_flag_bitsILi16EEENSV_INSB_IJSH_NSC_ILi8EEEEEENSB_IJSD_SH_EEEEEEEvEENS13_INSA_20SM90_TMA_LOAD_IM2COLES1E_vEEEENS_8epilogue10collective18CollectiveEpilogueINS1J_23Sm100TmaWarpSpecializedILi3ELi2ELi32ELb1ELb0EEEJSL_NSB_IJNSV_ISG_SD_EENSV_ISJ_SD_EEEEESM_NSB_IJlNSB_IJSD_lllEEESW_EEESM_S1S_NS1J_6fusion15FusionCallbacksIS1N_NS1T_17LinearCombinationISM_fSM_fLNS_15FloatRoundStyleE2EEESL_S1Q_JEEENSA_5SM1004TMEM4LOAD26SM100_TMEM_LOAD_32dp32b32xES14_NS15_INS16_ILi2ELi4ELi3EEES19_NSV_INSB_IJS1A_SJ_EEENSB_IJSJ_SD_EEEEEEENSA_39AutoVectorizingCopyWithAssumedAlignmentILi128EEENSA_14SM90_TMA_STOREES27_S29_S29_EEEvvEEEEvNT_6ParamsE,"a",@progbits
	.sectionflags	@""
	.align	4
.nv.constant0._ZN7cutlass13device_kernelINS_4conv6kernel13ConvUniversalINS1_16ConvProblemShapeILNS1_8OperatorE2ELi3EEENS1_10collective14CollectiveConvINS1_47MainloopSm100TmaUmmaWarpSpecializedImplicitGemmILS5_2ELi16ELi3ELi1ELi2EN4cute5tupleIJNSA_1CILi1EEESD_SD_EEEEENSB_IJNSC_ILi128EEENSB_IJNSC_ILi64EEEEEENSB_IJNSC_ILi32EEEEEEEEENS_10bfloat16_tESM_NSA_8TiledMMAINSA_8MMA_AtomIJNSA_20SM100_MMA_F16BF16_SSISM_SM_fLi128ELi64ELNSA_4UMMA5MajorE1ELSR_1ELNSQ_7ScaleInE0ELSS_0EEEEEENSA_6LayoutISE_NSB_IJNSC_ILi0EEESW_SW_EEEEENSB_IJNSA_10UnderscoreESZ_SZ_EEEEENS7_6detail27Sm100ImplicitGemmTileTraitsINSA_13SM90_TMA_LOADENSA_14ComposedLayoutINSA_7SwizzleILi3ELi4ELi3EEENSA_18smem_ptr_flag_bitsILi16EEENSV_INSB_IJSH_NSC_ILi8EEEEEENSB_IJSD_SH_EEEEEEEvEENS13_INSA_20SM90_TMA_LOAD_IM2COLES1E_vEEEENS_8epilogue10collective18CollectiveEpilogueINS1J_23Sm100TmaWarpSpecializedILi3ELi2ELi32ELb1ELb0EEEJSL_NSB_IJNSV_ISG_SD_EENSV_ISJ_SD_EEEEESM_NSB_IJlNSB_IJSD_lllEEESW_EEESM_S1S_NS1J_6fusion15FusionCallbacksIS1N_NS1T_17LinearCombinationISM_fSM_fLNS_15FloatRoundStyleE2EEESL_S1Q_JEEENSA_5SM1004TMEM4LOAD26SM100_TMEM_LOAD_32dp32b32xES14_NS15_INS16_ILi2ELi4ELi3EEES19_NSV_INSB_IJS1A_SJ_EEENSB_IJSJ_SD_EEEEEEENSA_39AutoVectorizingCopyWithAssumedAlignmentILi128EEENSA_14SM90_TMA_STOREES27_S29_S29_EEEvvEEEEvNT_6ParamsE:
	.zero		3200


//--------------------- SYMBOLS --------------------------

	.type		.nv.reservedSmem.offset0,@object
	.size		.nv.reservedSmem.offset0,0x4
	.type		.nv.reservedSmem.cap,@object
	.size		.nv.reservedSmem.cap,0x4
	.type		__assertfail,@function
